//
// Generated by NVIDIA NVVM Compiler
//
// Compiler Build ID: CL-36424714
// Cuda compilation tools, release 13.0, V13.0.88
// Based on NVVM 20.0.0
//

.version 9.0
.target sm_100
.address_size 64

	// .globl	_Z9gpr_get_KiiPdP2XY
.func  (.param .b64 func_retval0) __internal_accurate_pow
(
	.param .b64 __internal_accurate_pow_param_0
)
;
.global .align 8 .b8 XY[16];
.global .align 8 .f64 d_f_pred;
.global .align 4 .u32 n;
.global .align 8 .f64 sum;
.global .align 4 .u32 count;
.extern .shared .align 16 .b8 partial_sum[];

.visible .entry _Z9gpr_get_KiiPdP2XY(
	.param .u32 _Z9gpr_get_KiiPdP2XY_param_0,
	.param .u32 _Z9gpr_get_KiiPdP2XY_param_1,
	.param .u64 .ptr .align 1 _Z9gpr_get_KiiPdP2XY_param_2,
	.param .u64 .ptr .align 1 _Z9gpr_get_KiiPdP2XY_param_3
)
{
	.reg .pred 	%p<35>;
	.reg .b32 	%r<77>;
	.reg .b32 	%f<5>;
	.reg .b64 	%rd<15>;
	.reg .b64 	%fd<93>;

	ld.param.u32 	%r27, [_Z9gpr_get_KiiPdP2XY_param_1];
	ld.param.u64 	%rd8, [_Z9gpr_get_KiiPdP2XY_param_2];
	ld.param.u64 	%rd9, [_Z9gpr_get_KiiPdP2XY_param_3];
	cvta.to.global.u64 	%rd1, %rd8;
	cvta.to.global.u64 	%rd2, %rd9;
	mul.lo.s32 	%r1, %r27, %r27;
	st.global.u32 	[n], %r1;
	mov.u32 	%r73, %tid.x;
	setp.ge.u32 	%p2, %r73, %r1;
	@%p2 bra 	$L__BB0_24;
	mov.f64 	%fd25, 0d4000000000000000;
	{
	.reg .b32 %temp; 
	mov.b64 	{%temp, %r3}, %fd25;
	}
	and.b32  	%r4, %r3, 2146435072;
	setp.eq.s32 	%p3, %r4, 1062207488;
	setp.lt.s32 	%p4, %r3, 0;
	selp.b32 	%r5, 0, 2146435072, %p4;
	and.b32  	%r28, %r3, 2147483647;
	setp.ne.s32 	%p5, %r28, 1071644672;
	and.pred  	%p1, %p3, %p5;
	or.b32  	%r6, %r5, -2147483648;
	add.s64 	%rd3, %rd2, 8;
$L__BB0_2:
	neg.s32 	%r76, %r1;
	mul.wide.s32 	%rd10, %r73, 16;
	add.s64 	%rd4, %rd2, %rd10;
	mul.lo.s32 	%r75, %r1, %r73;
	neg.s32 	%r74, %r73;
	mov.u64 	%rd14, %rd3;
$L__BB0_3:
	setp.lt.s32 	%p6, %r3, 0;
	setp.eq.s32 	%p7, %r4, 1062207488;
	mul.wide.s32 	%rd11, %r75, 8;
	add.s64 	%rd6, %rd1, %rd11;
	ld.global.f64 	%fd26, [%rd4];
	ld.global.f64 	%fd27, [%rd14+-8];
	sub.f64 	%fd1, %fd26, %fd27;
	{
	.reg .b32 %temp; 
	mov.b64 	{%temp, %r14}, %fd1;
	}
	abs.f64 	%fd2, %fd1;
	{ // callseq 0, 0
	.param .b64 param0;
	st.param.f64 	[param0], %fd2;
	.param .b64 retval0;
	call.uni (retval0), 
	__internal_accurate_pow, 
	(
	param0
	);
	ld.param.f64 	%fd28, [retval0];
	} // callseq 0
	setp.lt.s32 	%p9, %r14, 0;
	neg.f64 	%fd30, %fd28;
	selp.f64 	%fd31, %fd30, %fd28, %p7;
	selp.f64 	%fd32, %fd31, %fd28, %p9;
	setp.eq.f64 	%p10, %fd1, 0d0000000000000000;
	selp.b32 	%r29, %r14, 0, %p7;
	or.b32  	%r30, %r29, 2146435072;
	selp.b32 	%r31, %r30, %r29, %p6;
	mov.b32 	%r32, 0;
	mov.b64 	%fd33, {%r32, %r31};
	selp.f64 	%fd89, %fd33, %fd32, %p10;
	add.f64 	%fd34, %fd1, 0d4000000000000000;
	{
	.reg .b32 %temp; 
	mov.b64 	{%temp, %r33}, %fd34;
	}
	and.b32  	%r34, %r33, 2146435072;
	setp.ne.s32 	%p11, %r34, 2146435072;
	@%p11 bra 	$L__BB0_8;
	setp.nan.f64 	%p12, %fd1, %fd1;
	@%p12 bra 	$L__BB0_7;
	setp.neu.f64 	%p13, %fd2, 0d7FF0000000000000;
	@%p13 bra 	$L__BB0_8;
	selp.b32 	%r35, %r6, %r5, %p1;
	selp.b32 	%r36, %r35, %r5, %p9;
	mov.b32 	%r37, 0;
	mov.b64 	%fd89, {%r37, %r36};
	bra.uni 	$L__BB0_8;
$L__BB0_7:
	mov.f64 	%fd35, 0d4000000000000000;
	add.rn.f64 	%fd89, %fd1, %fd35;
$L__BB0_8:
	setp.eq.f64 	%p18, %fd1, 0d3FF0000000000000;
	selp.f64 	%fd7, 0d3FF0000000000000, %fd89, %p18;
	ld.global.f64 	%fd36, [%rd4+8];
	ld.global.f64 	%fd37, [%rd14];
	sub.f64 	%fd8, %fd36, %fd37;
	{
	.reg .b32 %temp; 
	mov.b64 	{%temp, %r15}, %fd8;
	}
	abs.f64 	%fd9, %fd8;
	{ // callseq 1, 0
	.param .b64 param0;
	st.param.f64 	[param0], %fd9;
	.param .b64 retval0;
	call.uni (retval0), 
	__internal_accurate_pow, 
	(
	param0
	);
	ld.param.f64 	%fd38, [retval0];
	} // callseq 1
	setp.lt.s32 	%p19, %r15, 0;
	neg.f64 	%fd40, %fd38;
	selp.f64 	%fd41, %fd40, %fd38, %p7;
	selp.f64 	%fd42, %fd41, %fd38, %p19;
	setp.eq.f64 	%p20, %fd8, 0d0000000000000000;
	selp.b32 	%r38, %r15, 0, %p7;
	or.b32  	%r39, %r38, 2146435072;
	selp.b32 	%r40, %r39, %r38, %p6;
	mov.b32 	%r41, 0;
	mov.b64 	%fd43, {%r41, %r40};
	selp.f64 	%fd90, %fd43, %fd42, %p20;
	add.f64 	%fd44, %fd8, 0d4000000000000000;
	{
	.reg .b32 %temp; 
	mov.b64 	{%temp, %r42}, %fd44;
	}
	and.b32  	%r43, %r42, 2146435072;
	setp.ne.s32 	%p21, %r43, 2146435072;
	@%p21 bra 	$L__BB0_13;
	setp.nan.f64 	%p22, %fd8, %fd8;
	@%p22 bra 	$L__BB0_12;
	setp.neu.f64 	%p23, %fd9, 0d7FF0000000000000;
	@%p23 bra 	$L__BB0_13;
	selp.b32 	%r44, %r6, %r5, %p1;
	selp.b32 	%r45, %r44, %r5, %p19;
	mov.b32 	%r46, 0;
	mov.b64 	%fd90, {%r46, %r45};
	bra.uni 	$L__BB0_13;
$L__BB0_12:
	mov.f64 	%fd45, 0d4000000000000000;
	add.rn.f64 	%fd90, %fd8, %fd45;
$L__BB0_13:
	setp.eq.f64 	%p25, %fd8, 0d3FF0000000000000;
	selp.f64 	%fd14, 0d3FF0000000000000, %fd90, %p25;
	setp.eq.s32 	%p26, %r74, 0;
	@%p26 bra 	$L__BB0_18;
	add.f64 	%fd15, %fd7, %fd14;
	neg.f64 	%fd46, %fd15;
	fma.rn.f64 	%fd47, %fd15, 0dBFF71547652B82FE, 0d4338000000000000;
	{
	.reg .b32 %temp; 
	mov.b64 	{%r16, %temp}, %fd47;
	}
	mov.f64 	%fd48, 0dC338000000000000;
	add.rn.f64 	%fd49, %fd47, %fd48;
	fma.rn.f64 	%fd50, %fd49, 0dBFE62E42FEFA39EF, %fd46;
	fma.rn.f64 	%fd51, %fd49, 0dBC7ABC9E3B39803F, %fd50;
	fma.rn.f64 	%fd52, %fd51, 0d3E5ADE1569CE2BDF, 0d3E928AF3FCA213EA;
	fma.rn.f64 	%fd53, %fd52, %fd51, 0d3EC71DEE62401315;
	fma.rn.f64 	%fd54, %fd53, %fd51, 0d3EFA01997C89EB71;
	fma.rn.f64 	%fd55, %fd54, %fd51, 0d3F2A01A014761F65;
	fma.rn.f64 	%fd56, %fd55, %fd51, 0d3F56C16C1852B7AF;
	fma.rn.f64 	%fd57, %fd56, %fd51, 0d3F81111111122322;
	fma.rn.f64 	%fd58, %fd57, %fd51, 0d3FA55555555502A1;
	fma.rn.f64 	%fd59, %fd58, %fd51, 0d3FC5555555555511;
	fma.rn.f64 	%fd60, %fd59, %fd51, 0d3FE000000000000B;
	fma.rn.f64 	%fd61, %fd60, %fd51, 0d3FF0000000000000;
	fma.rn.f64 	%fd62, %fd61, %fd51, 0d3FF0000000000000;
	{
	.reg .b32 %temp; 
	mov.b64 	{%r17, %temp}, %fd62;
	}
	{
	.reg .b32 %temp; 
	mov.b64 	{%temp, %r18}, %fd62;
	}
	shl.b32 	%r47, %r16, 20;
	add.s32 	%r48, %r47, %r18;
	mov.b64 	%fd91, {%r17, %r48};
	{
	.reg .b32 %temp; 
	mov.b64 	{%temp, %r49}, %fd46;
	}
	mov.b32 	%f3, %r49;
	abs.f32 	%f1, %f3;
	setp.lt.f32 	%p27, %f1, 0f4086232B;
	@%p27 bra 	$L__BB0_17;
	setp.gt.f64 	%p28, %fd15, 0d0000000000000000;
	mov.f64 	%fd63, 0d7FF0000000000000;
	sub.f64 	%fd64, %fd63, %fd15;
	selp.f64 	%fd91, 0d0000000000000000, %fd64, %p28;
	setp.geu.f32 	%p29, %f1, 0f40874800;
	@%p29 bra 	$L__BB0_17;
	shr.u32 	%r50, %r16, 31;
	add.s32 	%r51, %r16, %r50;
	shr.s32 	%r52, %r51, 1;
	shl.b32 	%r53, %r52, 20;
	add.s32 	%r54, %r18, %r53;
	mov.b64 	%fd65, {%r17, %r54};
	sub.s32 	%r55, %r16, %r52;
	shl.b32 	%r56, %r55, 20;
	add.s32 	%r57, %r56, 1072693248;
	mov.b32 	%r58, 0;
	mov.b64 	%fd66, {%r58, %r57};
	mul.f64 	%fd91, %fd66, %fd65;
$L__BB0_17:
	st.global.f64 	[%rd6], %fd91;
	bra.uni 	$L__BB0_22;
$L__BB0_18:
	add.f64 	%fd20, %fd7, %fd14;
	neg.f64 	%fd67, %fd20;
	fma.rn.f64 	%fd68, %fd20, 0dBFF71547652B82FE, 0d4338000000000000;
	{
	.reg .b32 %temp; 
	mov.b64 	{%r19, %temp}, %fd68;
	}
	mov.f64 	%fd69, 0dC338000000000000;
	add.rn.f64 	%fd70, %fd68, %fd69;
	fma.rn.f64 	%fd71, %fd70, 0dBFE62E42FEFA39EF, %fd67;
	fma.rn.f64 	%fd72, %fd70, 0dBC7ABC9E3B39803F, %fd71;
	fma.rn.f64 	%fd73, %fd72, 0d3E5ADE1569CE2BDF, 0d3E928AF3FCA213EA;
	fma.rn.f64 	%fd74, %fd73, %fd72, 0d3EC71DEE62401315;
	fma.rn.f64 	%fd75, %fd74, %fd72, 0d3EFA01997C89EB71;
	fma.rn.f64 	%fd76, %fd75, %fd72, 0d3F2A01A014761F65;
	fma.rn.f64 	%fd77, %fd76, %fd72, 0d3F56C16C1852B7AF;
	fma.rn.f64 	%fd78, %fd77, %fd72, 0d3F81111111122322;
	fma.rn.f64 	%fd79, %fd78, %fd72, 0d3FA55555555502A1;
	fma.rn.f64 	%fd80, %fd79, %fd72, 0d3FC5555555555511;
	fma.rn.f64 	%fd81, %fd80, %fd72, 0d3FE000000000000B;
	fma.rn.f64 	%fd82, %fd81, %fd72, 0d3FF0000000000000;
	fma.rn.f64 	%fd83, %fd82, %fd72, 0d3FF0000000000000;
	{
	.reg .b32 %temp; 
	mov.b64 	{%r20, %temp}, %fd83;
	}
	{
	.reg .b32 %temp; 
	mov.b64 	{%temp, %r21}, %fd83;
	}
	shl.b32 	%r59, %r19, 20;
	add.s32 	%r60, %r59, %r21;
	mov.b64 	%fd92, {%r20, %r60};
	{
	.reg .b32 %temp; 
	mov.b64 	{%temp, %r61}, %fd67;
	}
	mov.b32 	%f4, %r61;
	abs.f32 	%f2, %f4;
	setp.lt.f32 	%p30, %f2, 0f4086232B;
	@%p30 bra 	$L__BB0_21;
	setp.gt.f64 	%p31, %fd20, 0d0000000000000000;
	mov.f64 	%fd84, 0d7FF0000000000000;
	sub.f64 	%fd85, %fd84, %fd20;
	selp.f64 	%fd92, 0d0000000000000000, %fd85, %p31;
	setp.geu.f32 	%p32, %f2, 0f40874800;
	@%p32 bra 	$L__BB0_21;
	shr.u32 	%r62, %r19, 31;
	add.s32 	%r63, %r19, %r62;
	shr.s32 	%r64, %r63, 1;
	shl.b32 	%r65, %r64, 20;
	add.s32 	%r66, %r21, %r65;
	mov.b64 	%fd86, {%r20, %r66};
	sub.s32 	%r67, %r19, %r64;
	shl.b32 	%r68, %r67, 20;
	add.s32 	%r69, %r68, 1072693248;
	mov.b32 	%r70, 0;
	mov.b64 	%fd87, {%r70, %r69};
	mul.f64 	%fd92, %fd87, %fd86;
$L__BB0_21:
	add.f64 	%fd88, %fd92, 0d3F847AE147AE147B;
	mad.lo.s32 	%r71, %r1, %r73, %r73;
	mul.wide.s32 	%rd12, %r71, 8;
	add.s64 	%rd13, %rd1, %rd12;
	st.global.f64 	[%rd13], %fd88;
$L__BB0_22:
	add.s32 	%r76, %r76, 1;
	setp.ne.s32 	%p33, %r76, 0;
	add.s32 	%r75, %r75, 1;
	add.s32 	%r74, %r74, 1;
	add.s64 	%rd14, %rd14, 16;
	@%p33 bra 	$L__BB0_3;
	ld.param.u32 	%r72, [_Z9gpr_get_KiiPdP2XY_param_0];
	add.s32 	%r73, %r73, %r72;
	setp.lt.s32 	%p34, %r73, %r1;
	@%p34 bra 	$L__BB0_2;
$L__BB0_24:
	ret;

}
	// .globl	_Z12gpr_choleskyiPdS_
.visible .entry _Z12gpr_choleskyiPdS_(
	.param .u32 _Z12gpr_choleskyiPdS__param_0,
	.param .u64 .ptr .align 1 _Z12gpr_choleskyiPdS__param_1,
	.param .u64 .ptr .align 1 _Z12gpr_choleskyiPdS__param_2
)
{
	.reg .pred 	%p<28>;
	.reg .b16 	%rs<11>;
	.reg .b32 	%r<89>;
	.reg .b64 	%rd<61>;
	.reg .b64 	%fd<92>;

	ld.param.u32 	%r36, [_Z12gpr_choleskyiPdS__param_0];
	ld.param.u64 	%rd4, [_Z12gpr_choleskyiPdS__param_1];
	ld.param.u64 	%rd5, [_Z12gpr_choleskyiPdS__param_2];
	cvta.to.global.u64 	%rd1, %rd5;
	cvta.to.global.u64 	%rd2, %rd4;
	ld.global.u32 	%r77, [n];
	setp.lt.s32 	%p1, %r77, 1;
	@%p1 bra 	$L__BB1_35;
	mov.u32 	%r2, %tid.x;
	shl.b32 	%r38, %r2, 3;
	mov.u32 	%r39, partial_sum;
	add.s32 	%r3, %r39, %r38;
	mov.b32 	%r78, 0;
	mov.b16 	%rs9, 0;
	mov.u16 	%rs10, %rs9;
$L__BB1_2:
	mov.b64 	%rd6, 0;
	st.shared.u64 	[%r3], %rd6;
	setp.ge.u32 	%p2, %r2, %r78;
	@%p2 bra 	$L__BB1_6;
	mad.lo.s32 	%r79, %r2, %r77, %r78;
	mul.lo.s32 	%r7, %r36, %r77;
	mov.f64 	%fd82, 0d0000000000000000;
	mov.u32 	%r80, %r2;
$L__BB1_4:
	mul.wide.s32 	%rd7, %r79, 8;
	add.s64 	%rd8, %rd1, %rd7;
	ld.global.f64 	%fd17, [%rd8];
	fma.rn.f64 	%fd82, %fd17, %fd17, %fd82;
	add.s32 	%r80, %r80, %r36;
	add.s32 	%r79, %r79, %r7;
	setp.lt.s32 	%p3, %r80, %r78;
	@%p3 bra 	$L__BB1_4;
	st.shared.f64 	[%r3], %fd82;
$L__BB1_6:
	setp.ne.s32 	%p4, %r2, 0;
	bar.sync 	0;
	min.s32 	%r12, %r36, %r78;
	@%p4 bra 	$L__BB1_9;
	st.global.u32 	[count], %r12;
	and.b32  	%r40, %r12, 1;
	setp.eq.b32 	%p5, %r40, 1;
	not.pred 	%p6, %p5;
	@%p6 bra 	$L__BB1_9;
	add.s32 	%r41, %r12, 1;
	st.global.u32 	[count], %r41;
	shl.b32 	%r42, %r12, 3;
	mov.u32 	%r43, partial_sum;
	add.s32 	%r44, %r43, %r42;
	mov.b64 	%rd9, 0;
	st.shared.u64 	[%r44], %rd9;
$L__BB1_9:
	bar.sync 	0;
	ld.global.u32 	%r81, [count];
	setp.lt.s32 	%p7, %r81, 2;
	@%p7 bra 	$L__BB1_16;
$L__BB1_10:
	mov.u32 	%r14, %r81;
	shr.u32 	%r81, %r14, 1;
	setp.ge.u32 	%p8, %r2, %r81;
	@%p8 bra 	$L__BB1_12;
	shl.b32 	%r45, %r81, 3;
	add.s32 	%r46, %r3, %r45;
	ld.shared.f64 	%fd18, [%r46];
	ld.shared.f64 	%fd19, [%r3];
	add.f64 	%fd20, %fd18, %fd19;
	st.shared.f64 	[%r3], %fd20;
$L__BB1_12:
	setp.ne.s32 	%p9, %r2, 0;
	bar.sync 	0;
	@%p9 bra 	$L__BB1_15;
	and.b32  	%r47, %r14, 2;
	setp.eq.s32 	%p10, %r47, 0;
	and.b32  	%r48, %r14, 2147483646;
	setp.eq.s32 	%p11, %r48, 2;
	or.pred  	%p12, %p11, %p10;
	@%p12 bra 	$L__BB1_15;
	add.s32 	%r16, %r81, -1;
	shl.b32 	%r49, %r81, 3;
	mov.u32 	%r50, partial_sum;
	add.s32 	%r51, %r50, %r49;
	ld.shared.f64 	%fd21, [%r51+-8];
	ld.shared.f64 	%fd22, [partial_sum];
	add.f64 	%fd23, %fd21, %fd22;
	st.shared.f64 	[partial_sum], %fd23;
	mov.u32 	%r81, %r16;
$L__BB1_15:
	bar.sync 	0;
	setp.gt.s32 	%p13, %r81, 1;
	@%p13 bra 	$L__BB1_10;
$L__BB1_16:
	setp.ne.s32 	%p14, %r2, 0;
	bar.sync 	0;
	@%p14 bra 	$L__BB1_18;
	ld.global.u32 	%r52, [n];
	mad.lo.s32 	%r53, %r52, %r78, %r78;
	mul.wide.s32 	%rd10, %r53, 8;
	add.s64 	%rd11, %rd2, %rd10;
	ld.global.f64 	%fd24, [%rd11];
	ld.shared.f64 	%fd25, [partial_sum];
	sub.f64 	%fd26, %fd24, %fd25;
	sqrt.rn.f64 	%fd27, %fd26;
	add.s64 	%rd12, %rd1, %rd10;
	st.global.f64 	[%rd12], %fd27;
$L__BB1_18:
	bar.sync 	0;
	add.s32 	%r54, %r2, %r78;
	add.s32 	%r84, %r54, 1;
	ld.global.u32 	%r19, [n];
	setp.ge.s32 	%p15, %r84, %r19;
	@%p15 bra 	$L__BB1_34;
	setp.ne.s32 	%p16, %r78, 0;
	mul.lo.s32 	%r20, %r19, %r78;
	add.s32 	%r55, %r20, %r78;
	mul.wide.s32 	%rd13, %r55, 8;
	add.s64 	%rd3, %rd1, %rd13;
	@%p16 bra 	$L__BB1_20;
	bra.uni 	$L__BB1_36;
$L__BB1_20:
	cvt.u32.u16 	%r56, %rs10;
	and.b32  	%r57, %r56, 7;
	and.b32  	%r21, %r78, 2147483640;
	add.s32 	%r22, %r57, -1;
	and.b16  	%rs7, %rs9, 3;
$L__BB1_21:
	setp.lt.u32 	%p17, %r78, 8;
	mov.b32 	%r87, 0;
	mov.f64 	%fd90, 0d0000000000000000;
	@%p17 bra 	$L__BB1_24;
	mov.b32 	%r85, 0;
	mov.f64 	%fd90, 0d0000000000000000;
$L__BB1_23:
	.pragma "nounroll";
	mul.lo.s32 	%r60, %r19, %r85;
	add.s32 	%r61, %r60, %r84;
	mul.wide.s32 	%rd14, %r61, 8;
	add.s64 	%rd15, %rd1, %rd14;
	ld.global.f64 	%fd31, [%rd15];
	add.s32 	%r62, %r60, %r78;
	mul.wide.s32 	%rd16, %r62, 8;
	add.s64 	%rd17, %rd1, %rd16;
	ld.global.f64 	%fd32, [%rd17];
	fma.rn.f64 	%fd33, %fd31, %fd32, %fd90;
	mul.wide.s32 	%rd18, %r19, 8;
	add.s64 	%rd19, %rd15, %rd18;
	ld.global.f64 	%fd34, [%rd19];
	add.s64 	%rd20, %rd17, %rd18;
	ld.global.f64 	%fd35, [%rd20];
	fma.rn.f64 	%fd36, %fd34, %fd35, %fd33;
	add.s64 	%rd21, %rd19, %rd18;
	ld.global.f64 	%fd37, [%rd21];
	add.s64 	%rd22, %rd20, %rd18;
	ld.global.f64 	%fd38, [%rd22];
	fma.rn.f64 	%fd39, %fd37, %fd38, %fd36;
	add.s64 	%rd23, %rd21, %rd18;
	ld.global.f64 	%fd40, [%rd23];
	add.s64 	%rd24, %rd22, %rd18;
	ld.global.f64 	%fd41, [%rd24];
	fma.rn.f64 	%fd42, %fd40, %fd41, %fd39;
	add.s64 	%rd25, %rd23, %rd18;
	ld.global.f64 	%fd43, [%rd25];
	add.s64 	%rd26, %rd24, %rd18;
	ld.global.f64 	%fd44, [%rd26];
	fma.rn.f64 	%fd45, %fd43, %fd44, %fd42;
	add.s64 	%rd27, %rd25, %rd18;
	ld.global.f64 	%fd46, [%rd27];
	add.s64 	%rd28, %rd26, %rd18;
	ld.global.f64 	%fd47, [%rd28];
	fma.rn.f64 	%fd48, %fd46, %fd47, %fd45;
	add.s64 	%rd29, %rd27, %rd18;
	ld.global.f64 	%fd49, [%rd29];
	add.s64 	%rd30, %rd28, %rd18;
	ld.global.f64 	%fd50, [%rd30];
	fma.rn.f64 	%fd51, %fd49, %fd50, %fd48;
	add.s64 	%rd31, %rd29, %rd18;
	ld.global.f64 	%fd52, [%rd31];
	add.s64 	%rd32, %rd30, %rd18;
	ld.global.f64 	%fd53, [%rd32];
	fma.rn.f64 	%fd90, %fd52, %fd53, %fd51;
	add.s32 	%r85, %r85, 8;
	setp.ne.s32 	%p18, %r85, %r21;
	mov.u32 	%r87, %r21;
	@%p18 bra 	$L__BB1_23;
$L__BB1_24:
	and.b32  	%r63, %r78, 7;
	setp.eq.s32 	%p19, %r63, 0;
	@%p19 bra 	$L__BB1_32;
	setp.lt.u32 	%p20, %r22, 3;
	@%p20 bra 	$L__BB1_27;
	mul.lo.s32 	%r64, %r19, %r87;
	add.s32 	%r65, %r64, %r84;
	mul.wide.s32 	%rd33, %r65, 8;
	add.s64 	%rd34, %rd1, %rd33;
	ld.global.f64 	%fd55, [%rd34];
	add.s32 	%r66, %r64, %r78;
	mul.wide.s32 	%rd35, %r66, 8;
	add.s64 	%rd36, %rd1, %rd35;
	ld.global.f64 	%fd56, [%rd36];
	fma.rn.f64 	%fd57, %fd55, %fd56, %fd90;
	mul.wide.s32 	%rd37, %r19, 8;
	add.s64 	%rd38, %rd34, %rd37;
	ld.global.f64 	%fd58, [%rd38];
	add.s64 	%rd39, %rd36, %rd37;
	ld.global.f64 	%fd59, [%rd39];
	fma.rn.f64 	%fd60, %fd58, %fd59, %fd57;
	add.s64 	%rd40, %rd38, %rd37;
	ld.global.f64 	%fd61, [%rd40];
	add.s64 	%rd41, %rd39, %rd37;
	ld.global.f64 	%fd62, [%rd41];
	fma.rn.f64 	%fd63, %fd61, %fd62, %fd60;
	add.s64 	%rd42, %rd40, %rd37;
	ld.global.f64 	%fd64, [%rd42];
	add.s64 	%rd43, %rd41, %rd37;
	ld.global.f64 	%fd65, [%rd43];
	fma.rn.f64 	%fd90, %fd64, %fd65, %fd63;
	add.s32 	%r87, %r87, 4;
$L__BB1_27:
	cvt.u32.u16 	%r67, %rs10;
	and.b32  	%r68, %r67, 3;
	setp.eq.s32 	%p21, %r68, 0;
	@%p21 bra 	$L__BB1_32;
	setp.eq.s16 	%p22, %rs7, 1;
	@%p22 bra 	$L__BB1_30;
	mul.lo.s32 	%r69, %r19, %r87;
	add.s32 	%r70, %r69, %r84;
	mul.wide.s32 	%rd44, %r70, 8;
	add.s64 	%rd45, %rd1, %rd44;
	ld.global.f64 	%fd67, [%rd45];
	add.s32 	%r71, %r69, %r78;
	mul.wide.s32 	%rd46, %r71, 8;
	add.s64 	%rd47, %rd1, %rd46;
	ld.global.f64 	%fd68, [%rd47];
	fma.rn.f64 	%fd69, %fd67, %fd68, %fd90;
	mul.wide.s32 	%rd48, %r19, 8;
	add.s64 	%rd49, %rd45, %rd48;
	ld.global.f64 	%fd70, [%rd49];
	add.s64 	%rd50, %rd47, %rd48;
	ld.global.f64 	%fd71, [%rd50];
	fma.rn.f64 	%fd90, %fd70, %fd71, %fd69;
	add.s32 	%r87, %r87, 2;
$L__BB1_30:
	and.b16  	%rs8, %rs9, 1;
	setp.eq.b16 	%p23, %rs8, 1;
	not.pred 	%p24, %p23;
	@%p24 bra 	$L__BB1_32;
	mul.lo.s32 	%r72, %r19, %r87;
	add.s32 	%r73, %r72, %r84;
	mul.wide.s32 	%rd51, %r73, 8;
	add.s64 	%rd52, %rd1, %rd51;
	ld.global.f64 	%fd72, [%rd52];
	add.s32 	%r74, %r72, %r78;
	mul.wide.s32 	%rd53, %r74, 8;
	add.s64 	%rd54, %rd1, %rd53;
	ld.global.f64 	%fd73, [%rd54];
	fma.rn.f64 	%fd90, %fd72, %fd73, %fd90;
$L__BB1_32:
	add.s32 	%r75, %r20, %r84;
	mul.wide.s32 	%rd55, %r75, 8;
	add.s64 	%rd56, %rd2, %rd55;
	ld.global.f64 	%fd74, [%rd56];
	sub.f64 	%fd75, %fd74, %fd90;
	ld.global.f64 	%fd76, [%rd3];
	div.rn.f64 	%fd77, %fd75, %fd76;
	add.s64 	%rd57, %rd1, %rd55;
	st.global.f64 	[%rd57], %fd77;
	add.s32 	%r84, %r84, %r36;
	setp.lt.s32 	%p25, %r84, %r19;
	@%p25 bra 	$L__BB1_21;
$L__BB1_33:
	st.shared.f64 	[%r3], %fd90;
$L__BB1_34:
	bar.sync 	0;
	add.s32 	%r78, %r78, 1;
	ld.global.u32 	%r77, [n];
	setp.lt.s32 	%p27, %r78, %r77;
	add.s16 	%rs10, %rs10, 1;
	add.s16 	%rs9, %rs9, 1;
	@%p27 bra 	$L__BB1_2;
$L__BB1_35:
	ret;
$L__BB1_36:
	add.s32 	%r76, %r20, %r84;
	mul.wide.s32 	%rd58, %r76, 8;
	add.s64 	%rd59, %rd2, %rd58;
	ld.global.f64 	%fd79, [%rd59];
	ld.global.f64 	%fd80, [%rd3];
	div.rn.f64 	%fd81, %fd79, %fd80;
	add.s64 	%rd60, %rd1, %rd58;
	st.global.f64 	[%rd60], %fd81;
	add.s32 	%r84, %r84, %r36;
	setp.lt.s32 	%p26, %r84, %r19;
	mov.f64 	%fd90, 0d0000000000000000;
	@%p26 bra 	$L__BB1_36;
	bra.uni 	$L__BB1_33;

}
	// .globl	_Z10gpr_solveriPdS_S_S_
.visible .entry _Z10gpr_solveriPdS_S_S_(
	.param .u32 _Z10gpr_solveriPdS_S_S__param_0,
	.param .u64 .ptr .align 1 _Z10gpr_solveriPdS_S_S__param_1,
	.param .u64 .ptr .align 1 _Z10gpr_solveriPdS_S_S__param_2,
	.param .u64 .ptr .align 1 _Z10gpr_solveriPdS_S_S__param_3,
	.param .u64 .ptr .align 1 _Z10gpr_solveriPdS_S_S__param_4
)
{
	.reg .pred 	%p<31>;
	.reg .b32 	%r<84>;
	.reg .b64 	%rd<34>;
	.reg .b64 	%fd<35>;

	ld.param.u32 	%r37, [_Z10gpr_solveriPdS_S_S__param_0];
	ld.param.u64 	%rd6, [_Z10gpr_solveriPdS_S_S__param_1];
	ld.param.u64 	%rd7, [_Z10gpr_solveriPdS_S_S__param_2];
	ld.param.u64 	%rd8, [_Z10gpr_solveriPdS_S_S__param_3];
	ld.param.u64 	%rd5, [_Z10gpr_solveriPdS_S_S__param_4];
	cvta.to.global.u64 	%rd1, %rd6;
	cvta.to.global.u64 	%rd2, %rd7;
	cvta.to.global.u64 	%rd3, %rd8;
	ld.global.u32 	%r74, [n];
	setp.lt.s32 	%p1, %r74, 1;
	@%p1 bra 	$L__BB2_19;
	mov.u32 	%r2, %tid.x;
	shl.b32 	%r39, %r2, 3;
	mov.u32 	%r40, partial_sum;
	add.s32 	%r3, %r40, %r39;
	cvta.to.global.u64 	%rd4, %rd5;
	mov.b32 	%r75, 0;
$L__BB2_2:
	mov.b64 	%rd9, 0;
	st.shared.u64 	[%r3], %rd9;
	setp.ge.u32 	%p2, %r2, %r75;
	@%p2 bra 	$L__BB2_6;
	mad.lo.s32 	%r76, %r2, %r74, %r75;
	mul.lo.s32 	%r7, %r37, %r74;
	mov.f64 	%fd33, 0d0000000000000000;
	mov.u32 	%r77, %r2;
$L__BB2_4:
	mul.wide.s32 	%rd10, %r77, 8;
	add.s64 	%rd11, %rd1, %rd10;
	mul.wide.s32 	%rd12, %r76, 8;
	add.s64 	%rd13, %rd3, %rd12;
	ld.global.f64 	%fd6, [%rd13];
	ld.global.f64 	%fd7, [%rd11];
	fma.rn.f64 	%fd33, %fd6, %fd7, %fd33;
	add.s32 	%r77, %r77, %r37;
	add.s32 	%r76, %r76, %r7;
	setp.lt.s32 	%p3, %r77, %r75;
	@%p3 bra 	$L__BB2_4;
	st.shared.f64 	[%r3], %fd33;
$L__BB2_6:
	setp.ne.s32 	%p4, %r2, 0;
	bar.sync 	0;
	min.s32 	%r12, %r37, %r75;
	@%p4 bra 	$L__BB2_9;
	st.global.u32 	[count], %r12;
	and.b32  	%r41, %r12, 1;
	setp.eq.b32 	%p5, %r41, 1;
	not.pred 	%p6, %p5;
	@%p6 bra 	$L__BB2_9;
	add.s32 	%r42, %r12, 1;
	st.global.u32 	[count], %r42;
	shl.b32 	%r43, %r12, 3;
	add.s32 	%r45, %r40, %r43;
	mov.b64 	%rd14, 0;
	st.shared.u64 	[%r45], %rd14;
$L__BB2_9:
	bar.sync 	0;
	ld.global.u32 	%r78, [count];
	setp.lt.s32 	%p7, %r78, 2;
	@%p7 bra 	$L__BB2_16;
$L__BB2_10:
	mov.u32 	%r14, %r78;
	shr.u32 	%r78, %r14, 1;
	setp.ge.u32 	%p8, %r2, %r78;
	@%p8 bra 	$L__BB2_12;
	shl.b32 	%r46, %r78, 3;
	add.s32 	%r47, %r3, %r46;
	ld.shared.f64 	%fd8, [%r47];
	ld.shared.f64 	%fd9, [%r3];
	add.f64 	%fd10, %fd8, %fd9;
	st.shared.f64 	[%r3], %fd10;
$L__BB2_12:
	setp.ne.s32 	%p9, %r2, 0;
	bar.sync 	0;
	@%p9 bra 	$L__BB2_15;
	and.b32  	%r48, %r14, 2;
	setp.eq.s32 	%p10, %r48, 0;
	and.b32  	%r49, %r14, 2147483646;
	setp.eq.s32 	%p11, %r49, 2;
	or.pred  	%p12, %p11, %p10;
	@%p12 bra 	$L__BB2_15;
	add.s32 	%r16, %r78, -1;
	shl.b32 	%r50, %r78, 3;
	add.s32 	%r52, %r40, %r50;
	ld.shared.f64 	%fd11, [%r52+-8];
	ld.shared.f64 	%fd12, [partial_sum];
	add.f64 	%fd13, %fd11, %fd12;
	st.shared.f64 	[partial_sum], %fd13;
	mov.u32 	%r78, %r16;
$L__BB2_15:
	bar.sync 	0;
	setp.gt.s32 	%p13, %r78, 1;
	@%p13 bra 	$L__BB2_10;
$L__BB2_16:
	setp.ne.s32 	%p14, %r2, 0;
	bar.sync 	0;
	@%p14 bra 	$L__BB2_18;
	mul.wide.u32 	%rd15, %r75, 8;
	add.s64 	%rd16, %rd4, %rd15;
	ld.global.f64 	%fd14, [%rd16];
	ld.shared.f64 	%fd15, [partial_sum];
	sub.f64 	%fd16, %fd14, %fd15;
	ld.global.u32 	%r53, [n];
	mad.lo.s32 	%r54, %r53, %r75, %r75;
	mul.wide.s32 	%rd17, %r54, 8;
	add.s64 	%rd18, %rd3, %rd17;
	ld.global.f64 	%fd17, [%rd18];
	div.rn.f64 	%fd18, %fd16, %fd17;
	add.s64 	%rd19, %rd1, %rd15;
	st.global.f64 	[%rd19], %fd18;
$L__BB2_18:
	bar.sync 	0;
	add.s32 	%r75, %r75, 1;
	ld.global.u32 	%r74, [n];
	setp.lt.s32 	%p15, %r75, %r74;
	@%p15 bra 	$L__BB2_2;
$L__BB2_19:
	bar.sync 	0;
	ld.global.u32 	%r80, [n];
	setp.lt.s32 	%p16, %r80, 1;
	@%p16 bra 	$L__BB2_38;
	mov.u32 	%r21, %tid.x;
	shl.b32 	%r55, %r21, 3;
	mov.u32 	%r56, partial_sum;
	add.s32 	%r22, %r56, %r55;
	not.b32 	%r23, %r21;
$L__BB2_21:
	add.s32 	%r25, %r80, -1;
	mov.b64 	%rd20, 0;
	st.shared.u64 	[%r22], %rd20;
	ld.global.u32 	%r26, [n];
	add.s32 	%r81, %r26, %r23;
	setp.lt.s32 	%p17, %r81, %r80;
	@%p17 bra 	$L__BB2_25;
	mul.lo.s32 	%r28, %r26, %r25;
	mov.f64 	%fd34, 0d0000000000000000;
$L__BB2_23:
	add.s32 	%r57, %r28, %r81;
	mul.wide.s32 	%rd21, %r57, 8;
	add.s64 	%rd22, %rd3, %rd21;
	ld.global.f64 	%fd20, [%rd22];
	mul.wide.u32 	%rd23, %r81, 8;
	add.s64 	%rd24, %rd2, %rd23;
	ld.global.f64 	%fd21, [%rd24];
	fma.rn.f64 	%fd34, %fd20, %fd21, %fd34;
	sub.s32 	%r81, %r81, %r37;
	setp.ge.s32 	%p18, %r81, %r80;
	@%p18 bra 	$L__BB2_23;
	st.shared.f64 	[%r22], %fd34;
$L__BB2_25:
	setp.ne.s32 	%p19, %r21, 0;
	bar.sync 	0;
	ld.global.u32 	%r58, [n];
	sub.s32 	%r59, %r58, %r80;
	min.s32 	%r31, %r37, %r59;
	@%p19 bra 	$L__BB2_28;
	st.global.u32 	[count], %r31;
	and.b32  	%r60, %r31, 1;
	setp.eq.b32 	%p20, %r60, 1;
	not.pred 	%p21, %p20;
	@%p21 bra 	$L__BB2_28;
	add.s32 	%r61, %r31, 1;
	st.global.u32 	[count], %r61;
	shl.b32 	%r62, %r31, 3;
	add.s32 	%r64, %r56, %r62;
	mov.b64 	%rd25, 0;
	st.shared.u64 	[%r64], %rd25;
$L__BB2_28:
	bar.sync 	0;
	ld.global.u32 	%r82, [count];
	setp.lt.s32 	%p22, %r82, 2;
	@%p22 bra 	$L__BB2_35;
$L__BB2_29:
	mov.u32 	%r33, %r82;
	shr.u32 	%r82, %r33, 1;
	setp.ge.u32 	%p23, %r21, %r82;
	@%p23 bra 	$L__BB2_31;
	shl.b32 	%r65, %r82, 3;
	add.s32 	%r66, %r22, %r65;
	ld.shared.f64 	%fd22, [%r66];
	ld.shared.f64 	%fd23, [%r22];
	add.f64 	%fd24, %fd22, %fd23;
	st.shared.f64 	[%r22], %fd24;
$L__BB2_31:
	setp.ne.s32 	%p24, %r21, 0;
	bar.sync 	0;
	@%p24 bra 	$L__BB2_34;
	and.b32  	%r67, %r33, 2;
	setp.eq.s32 	%p25, %r67, 0;
	and.b32  	%r68, %r33, 2147483646;
	setp.eq.s32 	%p26, %r68, 2;
	or.pred  	%p27, %p26, %p25;
	@%p27 bra 	$L__BB2_34;
	add.s32 	%r35, %r82, -1;
	shl.b32 	%r69, %r82, 3;
	add.s32 	%r71, %r56, %r69;
	ld.shared.f64 	%fd25, [%r71+-8];
	ld.shared.f64 	%fd26, [partial_sum];
	add.f64 	%fd27, %fd25, %fd26;
	st.shared.f64 	[partial_sum], %fd27;
	mov.u32 	%r82, %r35;
$L__BB2_34:
	bar.sync 	0;
	setp.gt.u32 	%p28, %r82, 1;
	@%p28 bra 	$L__BB2_29;
$L__BB2_35:
	setp.ne.s32 	%p29, %r21, 0;
	bar.sync 	0;
	@%p29 bra 	$L__BB2_37;
	cvt.s64.s32 	%rd26, %r80;
	mul.wide.s32 	%rd27, %r80, 8;
	add.s64 	%rd28, %rd1, %rd27;
	ld.global.f64 	%fd28, [%rd28+-8];
	ld.shared.f64 	%fd29, [partial_sum];
	sub.f64 	%fd30, %fd28, %fd29;
	ld.global.u32 	%r72, [n];
	mul.lo.s32 	%r73, %r72, %r25;
	cvt.s64.s32 	%rd29, %r73;
	add.s64 	%rd30, %rd29, %rd26;
	shl.b64 	%rd31, %rd30, 3;
	add.s64 	%rd32, %rd3, %rd31;
	ld.global.f64 	%fd31, [%rd32+-8];
	div.rn.f64 	%fd32, %fd30, %fd31;
	add.s64 	%rd33, %rd2, %rd27;
	st.global.f64 	[%rd33+-8], %fd32;
$L__BB2_37:
	bar.sync 	0;
	setp.gt.s32 	%p30, %r80, 1;
	mov.u32 	%r80, %r25;
	@%p30 bra 	$L__BB2_21;
$L__BB2_38:
	ret;

}
	// .globl	_Z11gpr_predictiiddPdS_P2XY
.visible .entry _Z11gpr_predictiiddPdS_P2XY(
	.param .u32 _Z11gpr_predictiiddPdS_P2XY_param_0,
	.param .u32 _Z11gpr_predictiiddPdS_P2XY_param_1,
	.param .f64 _Z11gpr_predictiiddPdS_P2XY_param_2,
	.param .f64 _Z11gpr_predictiiddPdS_P2XY_param_3,
	.param .u64 .ptr .align 1 _Z11gpr_predictiiddPdS_P2XY_param_4,
	.param .u64 .ptr .align 1 _Z11gpr_predictiiddPdS_P2XY_param_5,
	.param .u64 .ptr .align 1 _Z11gpr_predictiiddPdS_P2XY_param_6
)
{
	.reg .pred 	%p<47>;
	.reg .b32 	%r<95>;
	.reg .b32 	%f<3>;
	.reg .b64 	%rd<26>;
	.reg .b64 	%fd<100>;

	ld.param.u32 	%r30, [_Z11gpr_predictiiddPdS_P2XY_param_0];
	ld.param.f64 	%fd26, [_Z11gpr_predictiiddPdS_P2XY_param_2];
	ld.param.f64 	%fd27, [_Z11gpr_predictiiddPdS_P2XY_param_3];
	ld.param.u64 	%rd6, [_Z11gpr_predictiiddPdS_P2XY_param_4];
	ld.param.u64 	%rd7, [_Z11gpr_predictiiddPdS_P2XY_param_5];
	ld.param.u64 	%rd5, [_Z11gpr_predictiiddPdS_P2XY_param_6];
	cvta.to.global.u64 	%rd1, %rd7;
	cvta.to.global.u64 	%rd2, %rd6;
	mov.u32 	%r1, %tid.x;
	ld.global.u32 	%r2, [n];
	setp.ge.s32 	%p2, %r1, %r2;
	@%p2 bra 	$L__BB3_16;
	mov.f64 	%fd28, 0d4000000000000000;
	{
	.reg .b32 %temp; 
	mov.b64 	{%temp, %r3}, %fd28;
	}
	and.b32  	%r4, %r3, 2146435072;
	setp.eq.s32 	%p3, %r4, 1062207488;
	setp.lt.s32 	%p4, %r3, 0;
	selp.b32 	%r5, 0, 2146435072, %p4;
	and.b32  	%r31, %r3, 2147483647;
	setp.ne.s32 	%p5, %r31, 1071644672;
	and.pred  	%p1, %p3, %p5;
	or.b32  	%r6, %r5, -2147483648;
	cvta.to.global.u64 	%rd3, %rd5;
	mov.u32 	%r88, %r1;
$L__BB3_2:
	setp.lt.s32 	%p6, %r3, 0;
	setp.eq.s32 	%p7, %r4, 1062207488;
	mul.wide.s32 	%rd8, %r88, 16;
	add.s64 	%rd4, %rd3, %rd8;
	ld.global.f64 	%fd29, [%rd4];
	sub.f64 	%fd1, %fd29, %fd26;
	{
	.reg .b32 %temp; 
	mov.b64 	{%temp, %r8}, %fd1;
	}
	abs.f64 	%fd2, %fd1;
	{ // callseq 2, 0
	.param .b64 param0;
	st.param.f64 	[param0], %fd2;
	.param .b64 retval0;
	call.uni (retval0), 
	__internal_accurate_pow, 
	(
	param0
	);
	ld.param.f64 	%fd30, [retval0];
	} // callseq 2
	setp.lt.s32 	%p9, %r8, 0;
	neg.f64 	%fd32, %fd30;
	selp.f64 	%fd33, %fd32, %fd30, %p7;
	selp.f64 	%fd34, %fd33, %fd30, %p9;
	setp.eq.f64 	%p10, %fd1, 0d0000000000000000;
	selp.b32 	%r32, %r8, 0, %p7;
	or.b32  	%r33, %r32, 2146435072;
	selp.b32 	%r34, %r33, %r32, %p6;
	mov.b32 	%r35, 0;
	mov.b64 	%fd35, {%r35, %r34};
	selp.f64 	%fd92, %fd35, %fd34, %p10;
	add.f64 	%fd36, %fd1, 0d4000000000000000;
	{
	.reg .b32 %temp; 
	mov.b64 	{%temp, %r36}, %fd36;
	}
	and.b32  	%r37, %r36, 2146435072;
	setp.ne.s32 	%p11, %r37, 2146435072;
	@%p11 bra 	$L__BB3_7;
	setp.num.f64 	%p12, %fd1, %fd1;
	@%p12 bra 	$L__BB3_5;
	mov.f64 	%fd37, 0d4000000000000000;
	add.rn.f64 	%fd92, %fd1, %fd37;
	bra.uni 	$L__BB3_7;
$L__BB3_5:
	setp.neu.f64 	%p13, %fd2, 0d7FF0000000000000;
	@%p13 bra 	$L__BB3_7;
	selp.b32 	%r38, %r6, %r5, %p1;
	selp.b32 	%r39, %r38, %r5, %p9;
	mov.b32 	%r40, 0;
	mov.b64 	%fd92, {%r40, %r39};
$L__BB3_7:
	setp.eq.f64 	%p18, %fd1, 0d3FF0000000000000;
	selp.f64 	%fd7, 0d3FF0000000000000, %fd92, %p18;
	ld.global.f64 	%fd38, [%rd4+8];
	sub.f64 	%fd8, %fd38, %fd27;
	{
	.reg .b32 %temp; 
	mov.b64 	{%temp, %r9}, %fd8;
	}
	abs.f64 	%fd9, %fd8;
	{ // callseq 3, 0
	.param .b64 param0;
	st.param.f64 	[param0], %fd9;
	.param .b64 retval0;
	call.uni (retval0), 
	__internal_accurate_pow, 
	(
	param0
	);
	ld.param.f64 	%fd39, [retval0];
	} // callseq 3
	setp.lt.s32 	%p19, %r9, 0;
	neg.f64 	%fd41, %fd39;
	selp.f64 	%fd42, %fd41, %fd39, %p7;
	selp.f64 	%fd43, %fd42, %fd39, %p19;
	setp.eq.f64 	%p20, %fd8, 0d0000000000000000;
	selp.b32 	%r41, %r9, 0, %p7;
	or.b32  	%r42, %r41, 2146435072;
	selp.b32 	%r43, %r42, %r41, %p6;
	mov.b32 	%r44, 0;
	mov.b64 	%fd44, {%r44, %r43};
	selp.f64 	%fd93, %fd44, %fd43, %p20;
	add.f64 	%fd45, %fd8, 0d4000000000000000;
	{
	.reg .b32 %temp; 
	mov.b64 	{%temp, %r45}, %fd45;
	}
	and.b32  	%r46, %r45, 2146435072;
	setp.ne.s32 	%p21, %r46, 2146435072;
	@%p21 bra 	$L__BB3_12;
	setp.num.f64 	%p22, %fd8, %fd8;
	@%p22 bra 	$L__BB3_10;
	mov.f64 	%fd46, 0d4000000000000000;
	add.rn.f64 	%fd93, %fd8, %fd46;
	bra.uni 	$L__BB3_12;
$L__BB3_10:
	setp.neu.f64 	%p23, %fd9, 0d7FF0000000000000;
	@%p23 bra 	$L__BB3_12;
	selp.b32 	%r47, %r6, %r5, %p1;
	selp.b32 	%r48, %r47, %r5, %p19;
	mov.b32 	%r49, 0;
	mov.b64 	%fd93, {%r49, %r48};
$L__BB3_12:
	setp.eq.f64 	%p25, %fd8, 0d3FF0000000000000;
	selp.f64 	%fd47, 0d3FF0000000000000, %fd93, %p25;
	add.f64 	%fd14, %fd7, %fd47;
	neg.f64 	%fd48, %fd14;
	fma.rn.f64 	%fd49, %fd14, 0dBFF71547652B82FE, 0d4338000000000000;
	{
	.reg .b32 %temp; 
	mov.b64 	{%r10, %temp}, %fd49;
	}
	mov.f64 	%fd50, 0dC338000000000000;
	add.rn.f64 	%fd51, %fd49, %fd50;
	fma.rn.f64 	%fd52, %fd51, 0dBFE62E42FEFA39EF, %fd48;
	fma.rn.f64 	%fd53, %fd51, 0dBC7ABC9E3B39803F, %fd52;
	fma.rn.f64 	%fd54, %fd53, 0d3E5ADE1569CE2BDF, 0d3E928AF3FCA213EA;
	fma.rn.f64 	%fd55, %fd54, %fd53, 0d3EC71DEE62401315;
	fma.rn.f64 	%fd56, %fd55, %fd53, 0d3EFA01997C89EB71;
	fma.rn.f64 	%fd57, %fd56, %fd53, 0d3F2A01A014761F65;
	fma.rn.f64 	%fd58, %fd57, %fd53, 0d3F56C16C1852B7AF;
	fma.rn.f64 	%fd59, %fd58, %fd53, 0d3F81111111122322;
	fma.rn.f64 	%fd60, %fd59, %fd53, 0d3FA55555555502A1;
	fma.rn.f64 	%fd61, %fd60, %fd53, 0d3FC5555555555511;
	fma.rn.f64 	%fd62, %fd61, %fd53, 0d3FE000000000000B;
	fma.rn.f64 	%fd63, %fd62, %fd53, 0d3FF0000000000000;
	fma.rn.f64 	%fd64, %fd63, %fd53, 0d3FF0000000000000;
	{
	.reg .b32 %temp; 
	mov.b64 	{%r11, %temp}, %fd64;
	}
	{
	.reg .b32 %temp; 
	mov.b64 	{%temp, %r12}, %fd64;
	}
	shl.b32 	%r50, %r10, 20;
	add.s32 	%r51, %r50, %r12;
	mov.b64 	%fd94, {%r11, %r51};
	{
	.reg .b32 %temp; 
	mov.b64 	{%temp, %r52}, %fd48;
	}
	mov.b32 	%f2, %r52;
	abs.f32 	%f1, %f2;
	setp.lt.f32 	%p26, %f1, 0f4086232B;
	@%p26 bra 	$L__BB3_15;
	setp.gt.f64 	%p27, %fd14, 0d0000000000000000;
	mov.f64 	%fd65, 0d7FF0000000000000;
	sub.f64 	%fd66, %fd65, %fd14;
	selp.f64 	%fd94, 0d0000000000000000, %fd66, %p27;
	setp.geu.f32 	%p28, %f1, 0f40874800;
	@%p28 bra 	$L__BB3_15;
	shr.u32 	%r53, %r10, 31;
	add.s32 	%r54, %r10, %r53;
	shr.s32 	%r55, %r54, 1;
	shl.b32 	%r56, %r55, 20;
	add.s32 	%r57, %r12, %r56;
	mov.b64 	%fd67, {%r11, %r57};
	sub.s32 	%r58, %r10, %r55;
	shl.b32 	%r59, %r58, 20;
	add.s32 	%r60, %r59, 1072693248;
	mov.b32 	%r61, 0;
	mov.b64 	%fd68, {%r61, %r60};
	mul.f64 	%fd94, %fd68, %fd67;
$L__BB3_15:
	mul.wide.s32 	%rd9, %r88, 8;
	add.s64 	%rd10, %rd2, %rd9;
	st.global.f64 	[%rd10], %fd94;
	add.s32 	%r88, %r88, %r30;
	setp.lt.s32 	%p29, %r88, %r2;
	@%p29 bra 	$L__BB3_2;
$L__BB3_16:
	setp.ge.s32 	%p30, %r1, %r2;
	shl.b32 	%r62, %r1, 3;
	mov.u32 	%r63, partial_sum;
	add.s32 	%r14, %r63, %r62;
	mov.b64 	%rd11, 0;
	st.shared.u64 	[%r14], %rd11;
	@%p30 bra 	$L__BB3_24;
	add.s32 	%r64, %r1, %r30;
	max.s32 	%r65, %r2, %r64;
	setp.lt.s32 	%p31, %r64, %r2;
	selp.u32 	%r66, 1, 0, %p31;
	add.s32 	%r67, %r64, %r66;
	sub.s32 	%r68, %r65, %r67;
	max.u32 	%r69, %r30, 1;
	div.u32 	%r70, %r68, %r69;
	add.s32 	%r15, %r70, %r66;
	and.b32  	%r71, %r15, 3;
	setp.eq.s32 	%p32, %r71, 3;
	mov.f64 	%fd99, 0d0000000000000000;
	mov.u32 	%r91, %r1;
	@%p32 bra 	$L__BB3_20;
	add.s32 	%r72, %r15, 1;
	and.b32  	%r73, %r72, 3;
	neg.s32 	%r89, %r73;
	mov.f64 	%fd99, 0d0000000000000000;
	mov.u32 	%r91, %r1;
$L__BB3_19:
	.pragma "nounroll";
	mul.wide.s32 	%rd12, %r91, 8;
	add.s64 	%rd13, %rd1, %rd12;
	add.s64 	%rd14, %rd2, %rd12;
	ld.global.f64 	%fd72, [%rd14];
	ld.global.f64 	%fd73, [%rd13];
	fma.rn.f64 	%fd99, %fd72, %fd73, %fd99;
	add.s32 	%r91, %r91, %r30;
	add.s32 	%r89, %r89, 1;
	setp.ne.s32 	%p33, %r89, 0;
	@%p33 bra 	$L__BB3_19;
$L__BB3_20:
	setp.lt.u32 	%p34, %r15, 3;
	@%p34 bra 	$L__BB3_23;
	mul.wide.s32 	%rd18, %r30, 8;
	shl.b32 	%r74, %r30, 2;
$L__BB3_22:
	mul.wide.s32 	%rd15, %r91, 8;
	add.s64 	%rd16, %rd2, %rd15;
	ld.global.f64 	%fd74, [%rd16];
	add.s64 	%rd17, %rd1, %rd15;
	ld.global.f64 	%fd75, [%rd17];
	fma.rn.f64 	%fd76, %fd74, %fd75, %fd99;
	add.s64 	%rd19, %rd16, %rd18;
	ld.global.f64 	%fd77, [%rd19];
	add.s64 	%rd20, %rd17, %rd18;
	ld.global.f64 	%fd78, [%rd20];
	fma.rn.f64 	%fd79, %fd77, %fd78, %fd76;
	add.s64 	%rd21, %rd19, %rd18;
	ld.global.f64 	%fd80, [%rd21];
	add.s64 	%rd22, %rd20, %rd18;
	ld.global.f64 	%fd81, [%rd22];
	fma.rn.f64 	%fd82, %fd80, %fd81, %fd79;
	add.s64 	%rd23, %rd21, %rd18;
	ld.global.f64 	%fd83, [%rd23];
	add.s64 	%rd24, %rd22, %rd18;
	ld.global.f64 	%fd84, [%rd24];
	fma.rn.f64 	%fd99, %fd83, %fd84, %fd82;
	add.s32 	%r91, %r74, %r91;
	setp.lt.s32 	%p35, %r91, %r2;
	@%p35 bra 	$L__BB3_22;
$L__BB3_23:
	st.shared.f64 	[%r14], %fd99;
$L__BB3_24:
	bar.sync 	0;
	ld.global.u32 	%r75, [n];
	min.s32 	%r24, %r30, %r75;
	setp.ne.s32 	%p36, %r1, 0;
	@%p36 bra 	$L__BB3_27;
	st.global.u32 	[count], %r24;
	and.b32  	%r76, %r24, 1;
	setp.eq.b32 	%p37, %r76, 1;
	not.pred 	%p38, %p37;
	@%p38 bra 	$L__BB3_27;
	add.s32 	%r77, %r24, 1;
	st.global.u32 	[count], %r77;
	shl.b32 	%r78, %r24, 3;
	add.s32 	%r80, %r63, %r78;
	mov.b64 	%rd25, 0;
	st.shared.u64 	[%r80], %rd25;
$L__BB3_27:
	bar.sync 	0;
	ld.global.u32 	%r93, [count];
	setp.lt.s32 	%p39, %r93, 2;
	@%p39 bra 	$L__BB3_34;
$L__BB3_28:
	mov.u32 	%r26, %r93;
	shr.u32 	%r93, %r26, 1;
	setp.ge.u32 	%p40, %r1, %r93;
	@%p40 bra 	$L__BB3_30;
	shl.b32 	%r81, %r93, 3;
	add.s32 	%r82, %r14, %r81;
	ld.shared.f64 	%fd85, [%r82];
	ld.shared.f64 	%fd86, [%r14];
	add.f64 	%fd87, %fd85, %fd86;
	st.shared.f64 	[%r14], %fd87;
$L__BB3_30:
	setp.ne.s32 	%p41, %r1, 0;
	bar.sync 	0;
	@%p41 bra 	$L__BB3_33;
	and.b32  	%r83, %r26, 2;
	setp.eq.s32 	%p42, %r83, 0;
	and.b32  	%r84, %r26, 2147483646;
	setp.eq.s32 	%p43, %r84, 2;
	or.pred  	%p44, %p43, %p42;
	@%p44 bra 	$L__BB3_33;
	add.s32 	%r28, %r93, -1;
	shl.b32 	%r85, %r93, 3;
	add.s32 	%r87, %r63, %r85;
	ld.shared.f64 	%fd88, [%r87+-8];
	ld.shared.f64 	%fd89, [partial_sum];
	add.f64 	%fd90, %fd88, %fd89;
	st.shared.f64 	[partial_sum], %fd90;
	mov.u32 	%r93, %r28;
$L__BB3_33:
	bar.sync 	0;
	setp.gt.u32 	%p45, %r93, 1;
	@%p45 bra 	$L__BB3_28;
$L__BB3_34:
	setp.ne.s32 	%p46, %r1, 0;
	bar.sync 	0;
	@%p46 bra 	$L__BB3_36;
	ld.shared.f64 	%fd91, [partial_sum];
	st.global.f64 	[d_f_pred], %fd91;
$L__BB3_36:
	ret;

}
.func  (.param .b64 func_retval0) __internal_accurate_pow(
	.param .b64 __internal_accurate_pow_param_0
)
{
	.reg .pred 	%p<8>;
	.reg .b32 	%r<49>;
	.reg .b32 	%f<3>;
	.reg .b64 	%fd<109>;

	ld.param.f64 	%fd10, [__internal_accurate_pow_param_0];
	{
	.reg .b32 %temp; 
	mov.b64 	{%temp, %r46}, %fd10;
	}
	{
	.reg .b32 %temp; 
	mov.b64 	{%r45, %temp}, %fd10;
	}
	shr.u32 	%r47, %r46, 20;
	setp.gt.u32 	%p1, %r46, 1048575;
	@%p1 bra 	$L__BB4_2;
	mul.f64 	%fd11, %fd10, 0d4350000000000000;
	{
	.reg .b32 %temp; 
	mov.b64 	{%temp, %r46}, %fd11;
	}
	{
	.reg .b32 %temp; 
	mov.b64 	{%r45, %temp}, %fd11;
	}
	shr.u32 	%r16, %r46, 20;
	add.s32 	%r47, %r16, -54;
$L__BB4_2:
	add.s32 	%r48, %r47, -1023;
	and.b32  	%r17, %r46, -2146435073;
	or.b32  	%r18, %r17, 1072693248;
	mov.b64 	%fd107, {%r45, %r18};
	setp.lt.u32 	%p2, %r18, 1073127583;
	@%p2 bra 	$L__BB4_4;
	{
	.reg .b32 %temp; 
	mov.b64 	{%r19, %temp}, %fd107;
	}
	{
	.reg .b32 %temp; 
	mov.b64 	{%temp, %r20}, %fd107;
	}
	add.s32 	%r21, %r20, -1048576;
	mov.b64 	%fd107, {%r19, %r21};
	add.s32 	%r48, %r47, -1022;
$L__BB4_4:
	add.f64 	%fd12, %fd107, 0dBFF0000000000000;
	add.f64 	%fd13, %fd107, 0d3FF0000000000000;
	rcp.approx.ftz.f64 	%fd14, %fd13;
	neg.f64 	%fd15, %fd13;
	fma.rn.f64 	%fd16, %fd15, %fd14, 0d3FF0000000000000;
	fma.rn.f64 	%fd17, %fd16, %fd16, %fd16;
	fma.rn.f64 	%fd18, %fd17, %fd14, %fd14;
	mul.f64 	%fd19, %fd12, %fd18;
	fma.rn.f64 	%fd20, %fd12, %fd18, %fd19;
	mul.f64 	%fd21, %fd20, %fd20;
	fma.rn.f64 	%fd22, %fd21, 0d3EB0F5FF7D2CAFE2, 0d3ED0F5D241AD3B5A;
	fma.rn.f64 	%fd23, %fd22, %fd21, 0d3EF3B20A75488A3F;
	fma.rn.f64 	%fd24, %fd23, %fd21, 0d3F1745CDE4FAECD5;
	fma.rn.f64 	%fd25, %fd24, %fd21, 0d3F3C71C7258A578B;
	fma.rn.f64 	%fd26, %fd25, %fd21, 0d3F6249249242B910;
	fma.rn.f64 	%fd27, %fd26, %fd21, 0d3F89999999999DFB;
	sub.f64 	%fd28, %fd12, %fd20;
	add.f64 	%fd29, %fd28, %fd28;
	neg.f64 	%fd30, %fd20;
	fma.rn.f64 	%fd31, %fd30, %fd12, %fd29;
	mul.f64 	%fd32, %fd18, %fd31;
	fma.rn.f64 	%fd33, %fd21, %fd27, 0d3FB5555555555555;
	mov.f64 	%fd34, 0d3FB5555555555555;
	sub.f64 	%fd35, %fd34, %fd33;
	fma.rn.f64 	%fd36, %fd21, %fd27, %fd35;
	add.f64 	%fd37, %fd36, 0dBC46A4CB00B9E7B0;
	add.f64 	%fd38, %fd33, %fd37;
	sub.f64 	%fd39, %fd33, %fd38;
	add.f64 	%fd40, %fd37, %fd39;
	mul.rn.f64 	%fd41, %fd20, %fd20;
	neg.f64 	%fd42, %fd41;
	fma.rn.f64 	%fd43, %fd20, %fd20, %fd42;
	{
	.reg .b32 %temp; 
	mov.b64 	{%r22, %temp}, %fd32;
	}
	{
	.reg .b32 %temp; 
	mov.b64 	{%temp, %r23}, %fd32;
	}
	add.s32 	%r24, %r23, 1048576;
	mov.b64 	%fd44, {%r22, %r24};
	fma.rn.f64 	%fd45, %fd20, %fd44, %fd43;
	mul.rn.f64 	%fd46, %fd41, %fd20;
	neg.f64 	%fd47, %fd46;
	fma.rn.f64 	%fd48, %fd41, %fd20, %fd47;
	fma.rn.f64 	%fd49, %fd41, %fd32, %fd48;
	fma.rn.f64 	%fd50, %fd45, %fd20, %fd49;
	mul.rn.f64 	%fd51, %fd38, %fd46;
	neg.f64 	%fd52, %fd51;
	fma.rn.f64 	%fd53, %fd38, %fd46, %fd52;
	fma.rn.f64 	%fd54, %fd38, %fd50, %fd53;
	fma.rn.f64 	%fd55, %fd40, %fd46, %fd54;
	add.f64 	%fd56, %fd51, %fd55;
	sub.f64 	%fd57, %fd51, %fd56;
	add.f64 	%fd58, %fd55, %fd57;
	add.f64 	%fd59, %fd20, %fd56;
	sub.f64 	%fd60, %fd20, %fd59;
	add.f64 	%fd61, %fd56, %fd60;
	add.f64 	%fd62, %fd58, %fd61;
	add.f64 	%fd63, %fd32, %fd62;
	add.f64 	%fd64, %fd59, %fd63;
	sub.f64 	%fd65, %fd59, %fd64;
	add.f64 	%fd66, %fd63, %fd65;
	xor.b32  	%r25, %r48, -2147483648;
	mov.b32 	%r26, 1127219200;
	mov.b64 	%fd67, {%r25, %r26};
	mov.b32 	%r27, -2147483648;
	mov.b64 	%fd68, {%r27, %r26};
	sub.f64 	%fd69, %fd67, %fd68;
	fma.rn.f64 	%fd70, %fd69, 0d3FE62E42FEFA39EF, %fd64;
	fma.rn.f64 	%fd71, %fd69, 0dBFE62E42FEFA39EF, %fd70;
	sub.f64 	%fd72, %fd71, %fd64;
	sub.f64 	%fd73, %fd66, %fd72;
	fma.rn.f64 	%fd74, %fd69, 0d3C7ABC9E3B39803F, %fd73;
	add.f64 	%fd75, %fd70, %fd74;
	sub.f64 	%fd76, %fd70, %fd75;
	add.f64 	%fd77, %fd74, %fd76;
	mov.f64 	%fd78, 0d4000000000000000;
	{
	.reg .b32 %temp; 
	mov.b64 	{%temp, %r28}, %fd78;
	}
	{
	.reg .b32 %temp; 
	mov.b64 	{%r29, %temp}, %fd78;
	}
	shl.b32 	%r30, %r28, 1;
	setp.gt.u32 	%p3, %r30, -33554433;
	and.b32  	%r31, %r28, -15728641;
	selp.b32 	%r32, %r31, %r28, %p3;
	mov.b64 	%fd79, {%r29, %r32};
	mul.rn.f64 	%fd80, %fd75, %fd79;
	neg.f64 	%fd81, %fd80;
	fma.rn.f64 	%fd82, %fd75, %fd79, %fd81;
	fma.rn.f64 	%fd83, %fd77, %fd79, %fd82;
	add.f64 	%fd4, %fd80, %fd83;
	sub.f64 	%fd84, %fd80, %fd4;
	add.f64 	%fd5, %fd83, %fd84;
	fma.rn.f64 	%fd85, %fd4, 0d3FF71547652B82FE, 0d4338000000000000;
	{
	.reg .b32 %temp; 
	mov.b64 	{%r13, %temp}, %fd85;
	}
	mov.f64 	%fd86, 0dC338000000000000;
	add.rn.f64 	%fd87, %fd85, %fd86;
	fma.rn.f64 	%fd88, %fd87, 0dBFE62E42FEFA39EF, %fd4;
	fma.rn.f64 	%fd89, %fd87, 0dBC7ABC9E3B39803F, %fd88;
	fma.rn.f64 	%fd90, %fd89, 0d3E5ADE1569CE2BDF, 0d3E928AF3FCA213EA;
	fma.rn.f64 	%fd91, %fd90, %fd89, 0d3EC71DEE62401315;
	fma.rn.f64 	%fd92, %fd91, %fd89, 0d3EFA01997C89EB71;
	fma.rn.f64 	%fd93, %fd92, %fd89, 0d3F2A01A014761F65;
	fma.rn.f64 	%fd94, %fd93, %fd89, 0d3F56C16C1852B7AF;
	fma.rn.f64 	%fd95, %fd94, %fd89, 0d3F81111111122322;
	fma.rn.f64 	%fd96, %fd95, %fd89, 0d3FA55555555502A1;
	fma.rn.f64 	%fd97, %fd96, %fd89, 0d3FC5555555555511;
	fma.rn.f64 	%fd98, %fd97, %fd89, 0d3FE000000000000B;
	fma.rn.f64 	%fd99, %fd98, %fd89, 0d3FF0000000000000;
	fma.rn.f64 	%fd100, %fd99, %fd89, 0d3FF0000000000000;
	{
	.reg .b32 %temp; 
	mov.b64 	{%r14, %temp}, %fd100;
	}
	{
	.reg .b32 %temp; 
	mov.b64 	{%temp, %r15}, %fd100;
	}
	shl.b32 	%r33, %r13, 20;
	add.s32 	%r34, %r33, %r15;
	mov.b64 	%fd108, {%r14, %r34};
	{
	.reg .b32 %temp; 
	mov.b64 	{%temp, %r35}, %fd4;
	}
	mov.b32 	%f2, %r35;
	abs.f32 	%f1, %f2;
	setp.lt.f32 	%p4, %f1, 0f4086232B;
	@%p4 bra 	$L__BB4_7;
	setp.lt.f64 	%p5, %fd4, 0d0000000000000000;
	add.f64 	%fd101, %fd4, 0d7FF0000000000000;
	selp.f64 	%fd108, 0d0000000000000000, %fd101, %p5;
	setp.geu.f32 	%p6, %f1, 0f40874800;
	@%p6 bra 	$L__BB4_7;
	shr.u32 	%r36, %r13, 31;
	add.s32 	%r37, %r13, %r36;
	shr.s32 	%r38, %r37, 1;
	shl.b32 	%r39, %r38, 20;
	add.s32 	%r40, %r15, %r39;
	mov.b64 	%fd102, {%r14, %r40};
	sub.s32 	%r41, %r13, %r38;
	shl.b32 	%r42, %r41, 20;
	add.s32 	%r43, %r42, 1072693248;
	mov.b32 	%r44, 0;
	mov.b64 	%fd103, {%r44, %r43};
	mul.f64 	%fd108, %fd103, %fd102;
$L__BB4_7:
	abs.f64 	%fd104, %fd108;
	setp.eq.f64 	%p7, %fd104, 0d7FF0000000000000;
	fma.rn.f64 	%fd105, %fd108, %fd5, %fd108;
	selp.f64 	%fd106, %fd108, %fd105, %p7;
	st.param.f64 	[func_retval0], %fd106;
	ret;

}


// ===== COMPILED SASS (sm_100) =====

	.target	sm_100

	.elftype	@"ET_EXEC"


//--------------------- .note.nv.tkinfo           --------------------------
	.section	.note.nv.tkinfo,"",@"SHT_NOTE"
	.sectionflags	@"SHF_NOTE_NV_TKINFO"
	.tkinfo
        /*0018*/ 	.word	0x00000002
        /*0030*/ 	.string	""
        /*0030*/ 	.string	"ptxas"
        /*0030*/ 	.string	"Cuda compilation tools, release 13.0, V13.0.88"
        /*0030*/ 	.string	"Build cuda_13.0.r13.0/compiler.36424714_0"
        /*0030*/ 	.string	"-arch sm_100 -m 64 "



//--------------------- .note.nv.cuinfo           --------------------------
	.section	.note.nv.cuinfo,"",@"SHT_NOTE"
	.sectionflags	@"SHF_NOTE_NV_CUINFO"
        /*0018*/ 	.short	0x0002
        /*001a*/ 	.short	0x0064
        /*001c*/ 	.short	0x0082
	.zero		2


//--------------------- .nv.info                  --------------------------
	.section	.nv.info,"",@"SHT_CUDA_INFO"
	.align	4


	//----- nvinfo : EIATTR_REGCOUNT
	.align		4
        /*0000*/ 	.byte	0x04, 0x2f
        /*0002*/ 	.short	(.L_6 - .L_5)
	.align		4
.L_5:
        /*0004*/ 	.word	index@(_Z9gpr_get_KiiPdP2XY)
        /*0008*/ 	.word	0x00000026


	//----- nvinfo : EIATTR_FRAME_SIZE
	.align		4
.L_6:
        /*000c*/ 	.byte	0x04, 0x11
        /*000e*/ 	.short	(.L_8 - .L_7)
	.align		4
.L_7:
        /*0010*/ 	.word	index@($_Z9gpr_get_KiiPdP2XY$__internal_accurate_pow)
        /*0014*/ 	.word	0x00000000


	//----- nvinfo : EIATTR_FRAME_SIZE
	.align		4
.L_8:
        /*0018*/ 	.byte	0x04, 0x11
        /*001a*/ 	.short	(.L_10 - .L_9)
	.align		4
.L_9:
        /*001c*/ 	.word	index@(_Z9gpr_get_KiiPdP2XY)
        /*0020*/ 	.word	0x00000000


	//----- nvinfo : EIATTR_REGCOUNT
	.align		4
.L_10:
        /*0024*/ 	.byte	0x04, 0x2f
        /*0026*/ 	.short	(.L_12 - .L_11)
	.align		4
.L_11:
        /*0028*/ 	.word	index@(_Z12gpr_choleskyiPdS_)
        /*002c*/ 	.word	0x00000028


	//----- nvinfo : EIATTR_FRAME_SIZE
	.align		4
.L_12:
        /*0030*/ 	.byte	0x04, 0x11
        /*0032*/ 	.short	(.L_14 - .L_13)
	.align		4
.L_13:
        /*0034*/ 	.word	index@($__internal_2_$__cuda_sm20_dsqrt_rn_f64_mediumpath_v1)
        /*0038*/ 	.word	0x00000000


	//----- nvinfo : EIATTR_FRAME_SIZE
	.align		4
.L_14:
        /*003c*/ 	.byte	0x04, 0x11
        /*003e*/ 	.short	(.L_16 - .L_15)
	.align		4
.L_15:
        /*0040*/ 	.word	index@($__internal_1_$__cuda_sm20_div_rn_f64_full)
        /*0044*/ 	.word	0x00000000


	//----- nvinfo : EIATTR_FRAME_SIZE
	.align		4
.L_16:
        /*0048*/ 	.byte	0x04, 0x11
        /*004a*/ 	.short	(.L_18 - .L_17)
	.align		4
.L_17:
        /*004c*/ 	.word	index@(_Z12gpr_choleskyiPdS_)
        /*0050*/ 	.word	0x00000000


	//----- nvinfo : EIATTR_REGCOUNT
	.align		4
.L_18:
        /*0054*/ 	.byte	0x04, 0x2f
        /*0056*/ 	.short	(.L_20 - .L_19)
	.align		4
.L_19:
        /*0058*/ 	.word	index@(_Z10gpr_solveriPdS_S_S_)
        /*005c*/ 	.word	0x0000001d


	//----- nvinfo : EIATTR_FRAME_SIZE
	.align		4
.L_20:
        /*0060*/ 	.byte	0x04, 0x11
        /*0062*/ 	.short	(.L_22 - .L_21)
	.align		4
.L_21:
        /*0064*/ 	.word	index@($__internal_0_$__cuda_sm20_div_rn_f64_full)
        /*0068*/ 	.word	0x00000000


	//----- nvinfo : EIATTR_FRAME_SIZE
	.align		4
.L_22:
        /*006c*/ 	.byte	0x04, 0x11
        /*006e*/ 	.short	(.L_24 - .L_23)
	.align		4
.L_23:
        /*0070*/ 	.word	index@(_Z10gpr_solveriPdS_S_S_)
        /*0074*/ 	.word	0x00000000


	//----- nvinfo : EIATTR_REGCOUNT
	.align		4
.L_24:
        /*0078*/ 	.byte	0x04, 0x2f
        /*007a*/ 	.short	(.L_26 - .L_25)
	.align		4
.L_25:
        /*007c*/ 	.word	index@(_Z11gpr_predictiiddPdS_P2XY)
        /*0080*/ 	.word	0x00000020


	//----- nvinfo : EIATTR_FRAME_SIZE
	.align		4
.L_26:
        /*0084*/ 	.byte	0x04, 0x11
        /*0086*/ 	.short	(.L_28 - .L_27)
	.align		4
.L_27:
        /*0088*/ 	.word	index@($_Z11gpr_predictiiddPdS_P2XY$__internal_accurate_pow)
        /*008c*/ 	.word	0x00000000


	//----- nvinfo : EIATTR_FRAME_SIZE
	.align		4
.L_28:
        /*0090*/ 	.byte	0x04, 0x11
        /*0092*/ 	.short	(.L_30 - .L_29)
	.align		4
.L_29:
        /*0094*/ 	.word	index@(_Z11gpr_predictiiddPdS_P2XY)
        /*0098*/ 	.word	0x00000000


	//----- nvinfo : EIATTR_MIN_STACK_SIZE
	.align		4
.L_30:
        /*009c*/ 	.byte	0x04, 0x12
        /*009e*/ 	.short	(.L_32 - .L_31)
	.align		4
.L_31:
        /*00a0*/ 	.word	index@(_Z11gpr_predictiiddPdS_P2XY)
        /*00a4*/ 	.word	0x00000000


	//----- nvinfo : EIATTR_MIN_STACK_SIZE
	.align		4
.L_32:
        /*00a8*/ 	.byte	0x04, 0x12
        /*00aa*/ 	.short	(.L_34 - .L_33)
	.align		4
.L_33:
        /*00ac*/ 	.word	index@(_Z10gpr_solveriPdS_S_S_)
        /*00b0*/ 	.word	0x00000000


	//----- nvinfo : EIATTR_MIN_STACK_SIZE
	.align		4
.L_34:
        /*00b4*/ 	.byte	0x04, 0x12
        /*00b6*/ 	.short	(.L_36 - .L_35)
	.align		4
.L_35:
        /*00b8*/ 	.word	index@(_Z12gpr_choleskyiPdS_)
        /*00bc*/ 	.word	0x00000000


	//----- nvinfo : EIATTR_MIN_STACK_SIZE
	.align		4
.L_36:
        /*00c0*/ 	.byte	0x04, 0x12
        /*00c2*/ 	.short	(.L_38 - .L_37)
	.align		4
.L_37:
        /*00c4*/ 	.word	index@(_Z9gpr_get_KiiPdP2XY)
        /*00c8*/ 	.word	0x00000000
.L_38:


//--------------------- .nv.compat                --------------------------
	.section	.nv.compat,"",@"SHT_CUDA_COMPAT_INFO"
	.align	4
        /*0000*/ 	.byte	0x02, 0x09, 0x00, 0x00, 0x02, 0x02, 0x01, 0x00, 0x02, 0x05, 0x05, 0x00, 0x03, 0x07, 0x01, 0x01
        /*0010*/ 	.byte	0x02, 0x03, 0x00, 0x00, 0x02, 0x06, 0x01, 0x00, 0x04, 0x0b, 0x08, 0x00, 0x01, 0x00, 0x00, 0x00
        /*0020*/ 	.byte	0x00, 0x00, 0x00, 0x00


//--------------------- .nv.info._Z11gpr_predictiiddPdS_P2XY --------------------------
	.section	.nv.info._Z11gpr_predictiiddPdS_P2XY,"",@"SHT_CUDA_INFO"
	.sectionflags	@""
	.align	4


	//----- nvinfo : EIATTR_CUDA_API_VERSION
	.align		4
        /*0000*/ 	.byte	0x04, 0x37
        /*0002*/ 	.short	(.L_40 - .L_39)
.L_39:
        /*0004*/ 	.word	0x00000082


	//----- nvinfo : EIATTR_KPARAM_INFO
	.align		4
.L_40:
        /*0008*/ 	.byte	0x04, 0x17
        /*000a*/ 	.short	(.L_42 - .L_41)
.L_41:
        /*000c*/ 	.word	0x00000000
        /*0010*/ 	.short	0x0006
        /*0012*/ 	.short	0x0028
        /*0014*/ 	.byte	0x00, 0xf5, 0x21, 0x00


	//----- nvinfo : EIATTR_KPARAM_INFO
	.align		4
.L_42:
        /*0018*/ 	.byte	0x04, 0x17
        /*001a*/ 	.short	(.L_44 - .L_43)
.L_43:
        /*001c*/ 	.word	0x00000000
        /*0020*/ 	.short	0x0005
        /*0022*/ 	.short	0x0020
        /*0024*/ 	.byte	0x00, 0xf5, 0x21, 0x00


	//----- nvinfo : EIATTR_KPARAM_INFO
	.align		4
.L_44:
        /*0028*/ 	.byte	0x04, 0x17
        /*002a*/ 	.short	(.L_46 - .L_45)
.L_45:
        /*002c*/ 	.word	0x00000000
        /*0030*/ 	.short	0x0004
        /*0032*/ 	.short	0x0018
        /*0034*/ 	.byte	0x00, 0xf5, 0x21, 0x00


	//----- nvinfo : EIATTR_KPARAM_INFO
	.align		4
.L_46:
        /*0038*/ 	.byte	0x04, 0x17
        /*003a*/ 	.short	(.L_48 - .L_47)
.L_47:
        /*003c*/ 	.word	0x00000000
        /*0040*/ 	.short	0x0003
        /*0042*/ 	.short	0x0010
        /*0044*/ 	.byte	0x00, 0xf0, 0x21, 0x00


	//----- nvinfo : EIATTR_KPARAM_INFO
	.align		4
.L_48:
        /*0048*/ 	.byte	0x04, 0x17
        /*004a*/ 	.short	(.L_50 - .L_49)
.L_49:
        /*004c*/ 	.word	0x00000000
        /*0050*/ 	.short	0x0002
        /*0052*/ 	.short	0x0008
        /*0054*/ 	.byte	0x00, 0xf0, 0x21, 0x00


	//----- nvinfo : EIATTR_KPARAM_INFO
	.align		4
.L_50:
        /*0058*/ 	.byte	0x04, 0x17
        /*005a*/ 	.short	(.L_52 - .L_51)
.L_51:
        /*005c*/ 	.word	0x00000000
        /*0060*/ 	.short	0x0001
        /*0062*/ 	.short	0x0004
        /*0064*/ 	.byte	0x00, 0xf0, 0x11, 0x00


	//----- nvinfo : EIATTR_KPARAM_INFO
	.align		4
.L_52:
        /*0068*/ 	.byte	0x04, 0x17
        /*006a*/ 	.short	(.L_54 - .L_53)
.L_53:
        /*006c*/ 	.word	0x00000000
        /*0070*/ 	.short	0x0000
        /*0072*/ 	.short	0x0000
        /*0074*/ 	.byte	0x00, 0xf0, 0x11, 0x00


	//----- nvinfo : EIATTR_SPARSE_MMA_MASK
	.align		4
.L_54:
        /*0078*/ 	.byte	0x03, 0x50
        /*007a*/ 	.short	0x0000


	//----- nvinfo : EIATTR_MAXREG_COUNT
	.align		4
        /*007c*/ 	.byte	0x03, 0x1b
        /*007e*/ 	.short	0x00ff


	//----- nvinfo : EIATTR_NUM_BARRIERS
	.align		4
        /*0080*/ 	.byte	0x02, 0x4c
        /*0082*/ 	.byte	0x01
	.zero		1


	//----- nvinfo : EIATTR_MERCURY_ISA_VERSION
	.align		4
        /*0084*/ 	.byte	0x03, 0x5f
        /*0086*/ 	.short	0x0101


	//----- nvinfo : EIATTR_VRC_CTA_INIT_COUNT
	.align		4
        /*0088*/ 	.byte	0x02, 0x4a
	.zero		1
	.zero		1


	//----- nvinfo : EIATTR_EXIT_INSTR_OFFSETS
	.align		4
        /*008c*/ 	.byte	0x04, 0x1c
        /*008e*/ 	.short	(.L_56 - .L_55)


	//   ....[0]....
.L_55:
        /*0090*/ 	.word	0x00001170


	//   ....[1]....
        /*0094*/ 	.word	0x000011e0


	//----- nvinfo : EIATTR_CRS_STACK_SIZE
	.align		4
.L_56:
        /*0098*/ 	.byte	0x04, 0x1e
        /*009a*/ 	.short	(.L_58 - .L_57)
.L_57:
        /*009c*/ 	.word	0x00000000


	//----- nvinfo : EIATTR_CBANK_PARAM_SIZE
	.align		4
.L_58:
        /*00a0*/ 	.byte	0x03, 0x19
        /*00a2*/ 	.short	0x0030


	//----- nvinfo : EIATTR_PARAM_CBANK
	.align		4
        /*00a4*/ 	.byte	0x04, 0x0a
        /*00a6*/ 	.short	(.L_60 - .L_59)
	.align		4
.L_59:
        /*00a8*/ 	.word	index@(.nv.constant0._Z11gpr_predictiiddPdS_P2XY)
        /*00ac*/ 	.short	0x0380
        /*00ae*/ 	.short	0x0030


	//----- nvinfo : EIATTR_SW_WAR
	.align		4
.L_60:
        /*00b0*/ 	.byte	0x04, 0x36
        /*00b2*/ 	.short	(.L_62 - .L_61)
.L_61:
        /*00b4*/ 	.word	0x00000008
.L_62:


//--------------------- .nv.info._Z10gpr_solveriPdS_S_S_ --------------------------
	.section	.nv.info._Z10gpr_solveriPdS_S_S_,"",@"SHT_CUDA_INFO"
	.sectionflags	@""
	.align	4


	//----- nvinfo : EIATTR_CUDA_API_VERSION
	.align		4
        /*0000*/ 	.byte	0x04, 0x37
        /*0002*/ 	.short	(.L_64 - .L_63)
.L_63:
        /*0004*/ 	.word	0x00000082


	//----- nvinfo : EIATTR_KPARAM_INFO
	.align		4
.L_64:
        /*0008*/ 	.byte	0x04, 0x17
        /*000a*/ 	.short	(.L_66 - .L_65)
.L_65:
        /*000c*/ 	.word	0x00000000
        /*0010*/ 	.short	0x0004
        /*0012*/ 	.short	0x0020
        /*0014*/ 	.byte	0x00, 0xf5, 0x21, 0x00


	//----- nvinfo : EIATTR_KPARAM_INFO
	.align		4
.L_66:
        /*0018*/ 	.byte	0x04, 0x17
        /*001a*/ 	.short	(.L_68 - .L_67)
.L_67:
        /*001c*/ 	.word	0x00000000
        /*0020*/ 	.short	0x0003
        /*0022*/ 	.short	0x0018
        /*0024*/ 	.byte	0x00, 0xf5, 0x21, 0x00


	//----- nvinfo : EIATTR_KPARAM_INFO
	.align		4
.L_68:
        /*0028*/ 	.byte	0x04, 0x17
        /*002a*/ 	.short	(.L_70 - .L_69)
.L_69:
        /*002c*/ 	.word	0x00000000
        /*0030*/ 	.short	0x0002
        /*0032*/ 	.short	0x0010
        /*0034*/ 	.byte	0x00, 0xf5, 0x21, 0x00


	//----- nvinfo : EIATTR_KPARAM_INFO
	.align		4
.L_70:
        /*0038*/ 	.byte	0x04, 0x17
        /*003a*/ 	.short	(.L_72 - .L_71)
.L_71:
        /*003c*/ 	.word	0x00000000
        /*0040*/ 	.short	0x0001
        /*0042*/ 	.short	0x0008
        /*0044*/ 	.byte	0x00, 0xf5, 0x21, 0x00


	//----- nvinfo : EIATTR_KPARAM_INFO
	.align		4
.L_72:
        /*0048*/ 	.byte	0x04, 0x17
        /*004a*/ 	.short	(.L_74 - .L_73)
.L_73:
        /*004c*/ 	.word	0x00000000
        /*0050*/ 	.short	0x0000
        /*0052*/ 	.short	0x0000
        /*0054*/ 	.byte	0x00, 0xf0, 0x11, 0x00


	//----- nvinfo : EIATTR_SPARSE_MMA_MASK
	.align		4
.L_74:
        /*0058*/ 	.byte	0x03, 0x50
        /*005a*/ 	.short	0x0000


	//----- nvinfo : EIATTR_MAXREG_COUNT
	.align		4
        /*005c*/ 	.byte	0x03, 0x1b
        /*005e*/ 	.short	0x00ff


	//----- nvinfo : EIATTR_NUM_BARRIERS
	.align		4
        /*0060*/ 	.byte	0x02, 0x4c
        /*0062*/ 	.byte	0x01
	.zero		1


	//----- nvinfo : EIATTR_MERCURY_ISA_VERSION
	.align		4
        /*0064*/ 	.byte	0x03, 0x5f
        /*0066*/ 	.short	0x0101


	//----- nvinfo : EIATTR_VRC_CTA_INIT_COUNT
	.align		4
        /*0068*/ 	.byte	0x02, 0x4a
	.zero		1
	.zero		1


	//----- nvinfo : EIATTR_EXIT_INSTR_OFFSETS
	.align		4
        /*006c*/ 	.byte	0x04, 0x1c
        /*006e*/ 	.short	(.L_76 - .L_75)


	//   ....[0]....
.L_75:
        /*0070*/ 	.word	0x00000890


	//   ....[1]....
        /*0074*/ 	.word	0x00001130


	//----- nvinfo : EIATTR_CRS_STACK_SIZE
	.align		4
.L_76:
        /*0078*/ 	.byte	0x04, 0x1e
        /*007a*/ 	.short	(.L_78 - .L_77)
.L_77:
        /*007c*/ 	.word	0x00000000


	//----- nvinfo : EIATTR_CBANK_PARAM_SIZE
	.align		4
.L_78:
        /*0080*/ 	.byte	0x03, 0x19
        /*0082*/ 	.short	0x0028


	//----- nvinfo : EIATTR_PARAM_CBANK
	.align		4
        /*0084*/ 	.byte	0x04, 0x0a
        /*0086*/ 	.short	(.L_80 - .L_79)
	.align		4
.L_79:
        /*0088*/ 	.word	index@(.nv.constant0._Z10gpr_solveriPdS_S_S_)
        /*008c*/ 	.short	0x0380
        /*008e*/ 	.short	0x0028


	//----- nvinfo : EIATTR_SW_WAR
	.align		4
.L_80:
        /*0090*/ 	.byte	0x04, 0x36
        /*0092*/ 	.short	(.L_82 - .L_81)
.L_81:
        /*0094*/ 	.word	0x00000008
.L_82:


//--------------------- .nv.info._Z12gpr_choleskyiPdS_ --------------------------
	.section	.nv.info._Z12gpr_choleskyiPdS_,"",@"SHT_CUDA_INFO"
	.sectionflags	@""
	.align	4


	//----- nvinfo : EIATTR_CUDA_API_VERSION
	.align		4
        /*0000*/ 	.byte	0x04, 0x37
        /*0002*/ 	.short	(.L_84 - .L_83)
.L_83:
        /*0004*/ 	.word	0x00000082


	//----- nvinfo : EIATTR_KPARAM_INFO
	.align		4
.L_84:
        /*0008*/ 	.byte	0x04, 0x17
        /*000a*/ 	.short	(.L_86 - .L_85)
.L_85:
        /*000c*/ 	.word	0x00000000
        /*0010*/ 	.short	0x0002
        /*0012*/ 	.short	0x0010
        /*0014*/ 	.byte	0x00, 0xf5, 0x21, 0x00


	//----- nvinfo : EIATTR_KPARAM_INFO
	.align		4
.L_86:
        /*0018*/ 	.byte	0x04, 0x17
        /*001a*/ 	.short	(.L_88 - .L_87)
.L_87:
        /*001c*/ 	.word	0x00000000
        /*0020*/ 	.short	0x0001
        /*0022*/ 	.short	0x0008
        /*0024*/ 	.byte	0x00, 0xf5, 0x21, 0x00


	//----- nvinfo : EIATTR_KPARAM_INFO
	.align		4
.L_88:
        /*0028*/ 	.byte	0x04, 0x17
        /*002a*/ 	.short	(.L_90 - .L_89)
.L_89:
        /*002c*/ 	.word	0x00000000
        /*0030*/ 	.short	0x0000
        /*0032*/ 	.short	0x0000
        /*0034*/ 	.byte	0x00, 0xf0, 0x11, 0x00


	//----- nvinfo : EIATTR_SPARSE_MMA_MASK
	.align		4
.L_90:
        /*0038*/ 	.byte	0x03, 0x50
        /*003a*/ 	.short	0x0000


	//----- nvinfo : EIATTR_MAXREG_COUNT
	.align		4
        /*003c*/ 	.byte	0x03, 0x1b
        /*003e*/ 	.short	0x00ff


	//----- nvinfo : EIATTR_NUM_BARRIERS
	.align		4
        /*0040*/ 	.byte	0x02, 0x4c
        /*0042*/ 	.byte	0x01
	.zero		1


	//----- nvinfo : EIATTR_MERCURY_ISA_VERSION
	.align		4
        /*0044*/ 	.byte	0x03, 0x5f
        /*0046*/ 	.short	0x0101


	//----- nvinfo : EIATTR_VRC_CTA_INIT_COUNT
	.align		4
        /*0048*/ 	.byte	0x02, 0x4a
	.zero		1
	.zero		1


	//----- nvinfo : EIATTR_EXIT_INSTR_OFFSETS
	.align		4
        /*004c*/ 	.byte	0x04, 0x1c
        /*004e*/ 	.short	(.L_92 - .L_91)


	//   ....[0]....
.L_91:
        /*0050*/ 	.word	0x00000050


	//   ....[1]....
        /*0054*/ 	.word	0x00001510


	//----- nvinfo : EIATTR_CRS_STACK_SIZE
	.align		4
.L_92:
        /*0058*/ 	.byte	0x04, 0x1e
        /*005a*/ 	.short	(.L_94 - .L_93)
.L_93:
        /*005c*/ 	.word	0x00000000


	//----- nvinfo : EIATTR_CBANK_PARAM_SIZE
	.align		4
.L_94:
        /*0060*/ 	.byte	0x03, 0x19
        /*0062*/ 	.short	0x0018


	//----- nvinfo : EIATTR_PARAM_CBANK
	.align		4
        /*0064*/ 	.byte	0x04, 0x0a
        /*0066*/ 	.short	(.L_96 - .L_95)
	.align		4
.L_95:
        /*0068*/ 	.word	index@(.nv.constant0._Z12gpr_choleskyiPdS_)
        /*006c*/ 	.short	0x0380
        /*006e*/ 	.short	0x0018


	//----- nvinfo : EIATTR_SW_WAR
	.align		4
.L_96:
        /*0070*/ 	.byte	0x04, 0x36
        /*0072*/ 	.short	(.L_98 - .L_97)
.L_97:
        /*0074*/ 	.word	0x00000008
.L_98:


//--------------------- .nv.info._Z9gpr_get_KiiPdP2XY --------------------------
	.section	.nv.info._Z9gpr_get_KiiPdP2XY,"",@"SHT_CUDA_INFO"
	.sectionflags	@""
	.align	4


	//----- nvinfo : EIATTR_CUDA_API_VERSION
	.align		4
        /*0000*/ 	.byte	0x04, 0x37
        /*0002*/ 	.short	(.L_100 - .L_99)
.L_99:
        /*0004*/ 	.word	0x00000082


	//----- nvinfo : EIATTR_KPARAM_INFO
	.align		4
.L_100:
        /*0008*/ 	.byte	0x04, 0x17
        /*000a*/ 	.short	(.L_102 - .L_101)
.L_101:
        /*000c*/ 	.word	0x00000000
        /*0010*/ 	.short	0x0003
        /*0012*/ 	.short	0x0010
        /*0014*/ 	.byte	0x00, 0xf5, 0x21, 0x00


	//----- nvinfo : EIATTR_KPARAM_INFO
	.align		4
.L_102:
        /*0018*/ 	.byte	0x04, 0x17
        /*001a*/ 	.short	(.L_104 - .L_103)
.L_103:
        /*001c*/ 	.word	0x00000000
        /*0020*/ 	.short	0x0002
        /*0022*/ 	.short	0x0008
        /*0024*/ 	.byte	0x00, 0xf5, 0x21, 0x00


	//----- nvinfo : EIATTR_KPARAM_INFO
	.align		4
.L_104:
        /*0028*/ 	.byte	0x04, 0x17
        /*002a*/ 	.short	(.L_106 - .L_105)
.L_105:
        /*002c*/ 	.word	0x00000000
        /*0030*/ 	.short	0x0001
        /*0032*/ 	.short	0x0004
        /*0034*/ 	.byte	0x00, 0xf0, 0x11, 0x00


	//----- nvinfo : EIATTR_KPARAM_INFO
	.align		4
.L_106:
        /*0038*/ 	.byte	0x04, 0x17
        /*003a*/ 	.short	(.L_108 - .L_107)
.L_107:
        /*003c*/ 	.word	0x00000000
        /*0040*/ 	.short	0x0000
        /*0042*/ 	.short	0x0000
        /*0044*/ 	.byte	0x00, 0xf0, 0x11, 0x00


	//----- nvinfo : EIATTR_SPARSE_MMA_MASK
	.align		4
.L_108:
        /*0048*/ 	.byte	0x03, 0x50
        /*004a*/ 	.short	0x0000


	//----- nvinfo : EIATTR_MAXREG_COUNT
	.align		4
        /*004c*/ 	.byte	0x03, 0x1b
        /*004e*/ 	.short	0x00ff


	//----- nvinfo : EIATTR_MERCURY_ISA_VERSION
	.align		4
        /*0050*/ 	.byte	0x03, 0x5f
        /*0052*/ 	.short	0x0101


	//----- nvinfo : EIATTR_VRC_CTA_INIT_COUNT
	.align		4
        /*0054*/ 	.byte	0x02, 0x4a
	.zero		1
	.zero		1


	//----- nvinfo : EIATTR_EXIT_INSTR_OFFSETS
	.align		4
        /*0058*/ 	.byte	0x04, 0x1c
        /*005a*/ 	.short	(.L_110 - .L_109)


	//   ....[0]....
.L_109:
        /*005c*/ 	.word	0x00000080


	//   ....[1]....
        /*0060*/ 	.word	0x00000e30


	//----- nvinfo : EIATTR_CRS_STACK_SIZE
	.align		4
.L_110:
        /*0064*/ 	.byte	0x04, 0x1e
        /*0066*/ 	.short	(.L_112 - .L_111)
.L_111:
        /*0068*/ 	.word	0x00000000


	//----- nvinfo : EIATTR_CBANK_PARAM_SIZE
	.align		4
.L_112:
        /*006c*/ 	.byte	0x03, 0x19
        /*006e*/ 	.short	0x0018


	//----- nvinfo : EIATTR_PARAM_CBANK
	.align		4
        /*0070*/ 	.byte	0x04, 0x0a
        /*0072*/ 	.short	(.L_114 - .L_113)
	.align		4
.L_113:
        /*0074*/ 	.word	index@(.nv.constant0._Z9gpr_get_KiiPdP2XY)
        /*0078*/ 	.short	0x0380
        /*007a*/ 	.short	0x0018


	//----- nvinfo : EIATTR_SW_WAR
	.align		4
.L_114:
        /*007c*/ 	.byte	0x04, 0x36
        /*007e*/ 	.short	(.L_116 - .L_115)
.L_115:
        /*0080*/ 	.word	0x00000008
.L_116:


//--------------------- .nv.callgraph             --------------------------
	.section	.nv.callgraph,"",@"SHT_CUDA_CALLGRAPH"
	.align	4
	.sectionentsize	8
	.align		4
        /*0000*/ 	.word	0x00000000
	.align		4
        /*0004*/ 	.word	0xffffffff
	.align		4
        /*0008*/ 	.word	0x00000000
	.align		4
        /*000c*/ 	.word	0xfffffffe
	.align		4
        /*0010*/ 	.word	0x00000000
	.align		4
        /*0014*/ 	.word	0xfffffffd
	.align		4
        /*0018*/ 	.word	0x00000000
	.align		4
        /*001c*/ 	.word	0xfffffffc


//--------------------- .nv.constant4             --------------------------
	.section	.nv.constant4,"a",@progbits
	.align	8
	.align		8
.nv.constant4:
        /*0000*/ 	.dword	XY
	.align		8
        /*0008*/ 	.dword	d_f_pred
	.align		8
        /*0010*/ 	.dword	n
	.align		8
        /*0018*/ 	.dword	sum
	.align		8
        /*0020*/ 	.dword	count


//--------------------- .text._Z11gpr_predictiiddPdS_P2XY --------------------------
	.section	.text._Z11gpr_predictiiddPdS_P2XY,"ax",@progbits
	.align	128
        .global         _Z11gpr_predictiiddPdS_P2XY
        .type           _Z11gpr_predictiiddPdS_P2XY,@function
        .size           _Z11gpr_predictiiddPdS_P2XY,(.L_x_121 - _Z11gpr_predictiiddPdS_P2XY)
        .other          _Z11gpr_predictiiddPdS_P2XY,@"STO_CUDA_ENTRY STV_DEFAULT"
_Z11gpr_predictiiddPdS_P2XY:
.text._Z11gpr_predictiiddPdS_P2XY:
[----:B------:R-:W-:Y:S08]  /*0000*/  LDC R1, c[0x0][0x37c] ;  /* 0x0000df00ff017b82 */ /* 0x000ff00000000800 */
[----:B------:R-:W0:Y:S01]  /*0010*/  LDC.64 R4, c[0x4][0x10] ;  /* 0x01000400ff047b82 */ /* 0x000e220000000a00 */
[----:B------:R-:W0:Y:S01]  /*0020*/  LDCU.64 UR6, c[0x0][0x358] ;  /* 0x00006b00ff0677ac */ /* 0x000e220008000a00 */
[----:B------:R-:W1:Y:S01]  /*0030*/  S2R R2, SR_TID.X ;  /* 0x0000000000027919 */ /* 0x000e620000002100 */
[----:B------:R-:W2:Y:S01]  /*0040*/  LDCU UR12, c[0x0][0x380] ;  /* 0x00007000ff0c77ac */ /* 0x000ea20008000800 */
[----:B------:R-:W3:Y:S01]  /*0050*/  LDCU.64 UR4, c[0x0][0x388] ;  /* 0x00007100ff0477ac */ /* 0x000ee20008000a00 */
[----:B------:R-:W4:Y:S01]  /*0060*/  LDCU.64 UR8, c[0x0][0x390] ;  /* 0x00007200ff0877ac */ /* 0x000f220008000a00 */
[----:B0-----:R-:W1:Y:S01]  /*0070*/  LDG.E R3, desc[UR6][R4.64] ;  /* 0x0000000604037981 */ /* 0x001e62000c1e1900 */
[----:B------:R-:W-:Y:S01]  /*0080*/  BSSY.RECONVERGENT B0, `(.L_x_0) ;  /* 0x000007d000007945 */ /* 0x000fe20003800200 */
[----:B-1----:R-:W-:-:S13]  /*0090*/  ISETP.GE.AND P0, PT, R2, R3, PT ;  /* 0x000000030200720c */ /* 0x002fda0003f06270 */
[----:B--234-:R-:W-:Y:S05]  /*00a0*/  @P0 BRA `(.L_x_1) ;  /* 0x0000000400e80947 */ /* 0x01cfea0003800000 */
[----:B------:R-:W0:Y:S01]  /*00b0*/  LDC.64 R4, c[0x0][0x398] ;  /* 0x0000e600ff047b82 */ /* 0x000e220000000a00 */
[----:B------:R-:W-:-:S07]  /*00c0*/  IMAD.MOV.U32 R0, RZ, RZ, R2 ;  /* 0x000000ffff007224 */ /* 0x000fce00078e0002 */
[----:B------:R-:W1:Y:S02]  /*00d0*/  LDC.64 R6, c[0x0][0x3a8] ;  /* 0x0000ea00ff067b82 */ /* 0x000e640000000a00 */
.L_x_10:
[----:B-1----:R-:W-:-:S05]  /*00e0*/  IMAD.WIDE R10, R0, 0x10, R6 ;  /* 0x00000010000a7825 */ /* 0x002fca00078e0206 */
[----:B------:R-:W2:Y:S01]  /*00f0*/  LDG.E.64 R8, desc[UR6][R10.64] ;  /* 0x000000060a087981 */ /* 0x000ea2000c1e1b00 */
[----:B------:R-:W-:Y:S01]  /*0100*/  BSSY.RECONVERGENT B1, `(.L_x_2) ;  /* 0x0000006000017945 */ /* 0x000fe20003800200 */
[----:B------:R-:W-:Y:S01]  /*0110*/  MOV R28, 0x160 ;  /* 0x00000160001c7802 */ /* 0x000fe20000000f00 */
[----:B--2---:R-:W-:-:S08]  /*0120*/  DADD R8, R8, -UR4 ;  /* 0x8000000408087e29 */ /* 0x004fd00008000000 */
[----:B------:R-:W-:-:S10]  /*0130*/  DADD R12, -RZ, |R8| ;  /* 0x00000000ff0c7229 */ /* 0x000fd40000000508 */
[----:B------:R-:W-:-:S07]  /*0140*/  IMAD.MOV.U32 R29, RZ, RZ, R13 ;  /* 0x000000ffff1d7224 */ /* 0x000fce00078e000d */
[----:B0-----:R-:W-:Y:S05]  /*0150*/  CALL.REL.NOINC `($_Z11gpr_predictiiddPdS_P2XY$__internal_accurate_pow) ;  /* 0x0000001000247944 */ /* 0x001fea0003c00000 */
[----:B------:R-:W-:Y:S05]  /*0160*/  BSYNC.RECONVERGENT B1 ;  /* 0x0000000000017941 */ /* 0x000fea0003800200 */
.L_x_2:
[----:B------:R-:W2:Y:S01]  /*0170*/  LDG.E.64 R10, desc[UR6][R10.64+0x8] ;  /* 0x000008060a0a7981 */ /* 0x000ea2000c1e1b00 */
[C---:B------:R-:W-:Y:S01]  /*0180*/  DADD R14, R8.reuse, 2 ;  /* 0x40000000080e7429 */ /* 0x040fe20000000000 */
[----:B------:R-:W-:Y:S01]  /*0190*/  BSSY.RECONVERGENT B1, `(.L_x_3) ;  /* 0x0000011000017945 */ /* 0x000fe20003800200 */
[C---:B------:R-:W-:Y:S02]  /*01a0*/  DSETP.NEU.AND P1, PT, R8.reuse, RZ, PT ;  /* 0x000000ff0800722a */ /* 0x040fe40003f2d000 */
[----:B------:R-:W-:-:S06]  /*01b0*/  DSETP.NEU.AND P0, PT, R8, 1, PT ;  /* 0x3ff000000800742a */ /* 0x000fcc0003f0d000 */
[----:B------:R-:W-:Y:S02]  /*01c0*/  LOP3.LUT R14, R15, 0x7ff00000, RZ, 0xc0, !PT ;  /* 0x7ff000000f0e7812 */ /* 0x000fe400078ec0ff */
[----:B------:R-:W-:Y:S02]  /*01d0*/  FSEL R15, R16, RZ, P1 ;  /* 0x000000ff100f7208 */ /* 0x000fe40000800000 */
[----:B------:R-:W-:Y:S02]  /*01e0*/  ISETP.NE.AND P2, PT, R14, 0x7ff00000, PT ;  /* 0x7ff000000e00780c */ /* 0x000fe40003f45270 */
[----:B------:R-:W-:Y:S01]  /*01f0*/  FSEL R14, R12, RZ, P1 ;  /* 0x000000ff0c0e7208 */ /* 0x000fe20000800000 */
[----:B--2---:R-:W-:-:S08]  /*0200*/  DADD R10, R10, -UR8 ;  /* 0x800000080a0a7e29 */ /* 0x004fd00008000000 */
[----:B------:R-:W-:-:S10]  /*0210*/  DADD R28, -RZ, |R10| ;  /* 0x00000000ff1c7229 */ /* 0x000fd4000000050a */
[----:B------:R-:W-:Y:S01]  /*0220*/  IMAD.MOV.U32 R12, RZ, RZ, R28 ;  /* 0x000000ffff0c7224 */ /* 0x000fe200078e001c */
[----:B------:R-:W-:Y:S06]  /*0230*/  @P2 BRA `(.L_x_4) ;  /* 0x0000000000182947 */ /* 0x000fec0003800000 */
[----:B------:R-:W-:-:S14]  /*0240*/  DSETP.NAN.AND P1, PT, R8, R8, PT ;  /* 0x000000080800722a */ /* 0x000fdc0003f28000 */
[----:B------:R-:W-:Y:S01]  /*0250*/  @P1 DADD R14, R8, 2 ;  /* 0x40000000080e1429 */ /* 0x000fe20000000000 */
[----:B------:R-:W-:Y:S10]  /*0260*/  @P1 BRA `(.L_x_4) ;  /* 0x00000000000c1947 */ /* 0x000ff40003800000 */
[----:B------:R-:W-:-:S14]  /*0270*/  DSETP.NEU.AND P1, PT, |R8|, +INF , PT ;  /* 0x7ff000000800742a */ /* 0x000fdc0003f2d200 */
[----:B------:R-:W-:Y:S02]  /*0280*/  @!P1 IMAD.MOV.U32 R14, RZ, RZ, 0x0 ;  /* 0x00000000ff0e9424 */ /* 0x000fe400078e00ff */
[----:B------:R-:W-:-:S07]  /*0290*/  @!P1 IMAD.MOV.U32 R15, RZ, RZ, 0x7ff00000 ;  /* 0x7ff00000ff0f9424 */ /* 0x000fce00078e00ff */
.L_x_4:
[----:B------:R-:W-:Y:S05]  /*02a0*/  BSYNC.RECONVERGENT B1 ;  /* 0x0000000000017941 */ /* 0x000fea0003800200 */
.L_x_3:
[----:B------:R-:W-:Y:S01]  /*02b0*/  BSSY.RECONVERGENT B1, `(.L_x_5) ;  /* 0x0000005000017945 */ /* 0x000fe20003800200 */
[----:B------:R-:W-:Y:S02]  /*02c0*/  FSEL R8, R14, RZ, P0 ;  /* 0x000000ff0e087208 */ /* 0x000fe40000000000 */
[----:B------:R-:W-:Y:S02]  /*02d0*/  FSEL R9, R15, 1.875, P0 ;  /* 0x3ff000000f097808 */ /* 0x000fe40000000000 */
[----:B------:R-:W-:-:S07]  /*02e0*/  MOV R28, 0x300 ;  /* 0x00000300001c7802 */ /* 0x000fce0000000f00 */
[----:B------:R-:W-:Y:S05]  /*02f0*/  CALL.REL.NOINC `($_Z11gpr_predictiiddPdS_P2XY$__internal_accurate_pow) ;  /* 0x0000000c00bc7944 */ /* 0x000fea0003c00000 */
[----:B------:R-:W-:Y:S05]  /*0300*/  BSYNC.RECONVERGENT B1 ;  /* 0x0000000000017941 */ /* 0x000fea0003800200 */
.L_x_5:
[C---:B------:R-:W-:Y:S01]  /*0310*/  DADD R14, R10.reuse, 2 ;  /* 0x400000000a0e7429 */ /* 0x040fe20000000000 */
[----:B------:R-:W-:Y:S01]  /*0320*/  BSSY.RECONVERGENT B1, `(.L_x_6) ;  /* 0x000000e000017945 */ /* 0x000fe20003800200 */
[C---:B------:R-:W-:Y:S02]  /*0330*/  DSETP.NEU.AND P1, PT, R10.reuse, RZ, PT ;  /* 0x000000ff0a00722a */ /* 0x040fe40003f2d000 */
[----:B------:R-:W-:-:S04]  /*0340*/  DSETP.NEU.AND P0, PT, R10, 1, PT ;  /* 0x3ff000000a00742a */ /* 0x000fc80003f0d000 */
[----:B------:R-:W-:Y:S02]  /*0350*/  FSEL R12, R12, RZ, P1 ;  /* 0x000000ff0c0c7208 */ /* 0x000fe40000800000 */
[----:B------:R-:W-:Y:S02]  /*0360*/  LOP3.LUT R14, R15, 0x7ff00000, RZ, 0xc0, !PT ;  /* 0x7ff000000f0e7812 */ /* 0x000fe400078ec0ff */
[----:B------:R-:W-:Y:S02]  /*0370*/  FSEL R13, R16, RZ, P1 ;  /* 0x000000ff100d7208 */ /* 0x000fe40000800000 */
[----:B------:R-:W-:-:S13]  /*0380*/  ISETP.NE.AND P2, PT, R14, 0x7ff00000, PT ;  /* 0x7ff000000e00780c */ /* 0x000fda0003f45270 */
[----:B------:R-:W-:Y:S05]  /*0390*/  @P2 BRA `(.L_x_7) ;  /* 0x0000000000182947 */ /* 0x000fea0003800000 */
[----:B------:R-:W-:-:S14]  /*03a0*/  DSETP.NAN.AND P1, PT, R10, R10, PT ;  /* 0x0000000a0a00722a */ /* 0x000fdc0003f28000 */
[----:B------:R-:W-:Y:S01]  /*03b0*/  @P1 DADD R12, R10, 2 ;  /* 0x400000000a0c1429 */ /* 0x000fe20000000000 */
[----:B------:R-:W-:Y:S10]  /*03c0*/  @P1 BRA `(.L_x_7) ;  /* 0x00000000000c1947 */ /* 0x000ff40003800000 */
[----:B------:R-:W-:-:S14]  /*03d0*/  DSETP.NEU.AND P1, PT, |R10|, +INF , PT ;  /* 0x7ff000000a00742a */ /* 0x000fdc0003f2d200 */
[----:B------:R-:W-:Y:S02]  /*03e0*/  @!P1 IMAD.MOV.U32 R12, RZ, RZ, 0x0 ;  /* 0x00000000ff0c9424 */ /* 0x000fe400078e00ff */
[----:B------:R-:W-:-:S07]  /*03f0*/  @!P1 IMAD.MOV.U32 R13, RZ, RZ, 0x7ff00000 ;  /* 0x7ff00000ff0d9424 */ /* 0x000fce00078e00ff */
.L_x_7:
[----:B------:R-:W-:Y:S05]  /*0400*/  BSYNC.RECONVERGENT B1 ;  /* 0x0000000000017941 */ /* 0x000fea0003800200 */
.L_x_6:
[----:B------:R-:W-:Y:S01]  /*0410*/  FSEL R10, R12, RZ, P0 ;  /* 0x000000ff0c0a7208 */ /* 0x000fe20000000000 */
[----:B------:R-:W-:Y:S01]  /*0420*/  UMOV UR10, 0xfefa39ef ;  /* 0xfefa39ef000a7882 */ /* 0x000fe20000000000 */
[----:B------:R-:W-:Y:S01]  /*0430*/  FSEL R11, R13, 1.875, P0 ;  /* 0x3ff000000d0b7808 */ /* 0x000fe20000000000 */
[----:B------:R-:W-:Y:S01]  /*0440*/  UMOV UR11, 0x3fe62e42 ;  /* 0x3fe62e42000b7882 */ /* 0x000fe20000000000 */
[----:B------:R-:W-:Y:S04]  /*0450*/  BSSY.RECONVERGENT B1, `(.L_x_8) ;  /* 0x000003a000017945 */ /* 0x000fe80003800200 */
[----:B------:R-:W-:Y:S01]  /*0460*/  DADD R8, R8, R10 ;  /* 0x0000000008087229 */ /* 0x000fe2000000000a */
[----:B------:R-:W-:Y:S01]  /*0470*/  IMAD.MOV.U32 R10, RZ, RZ, 0x652b82fe ;  /* 0x652b82feff0a7424 */ /* 0x000fe200078e00ff */
[----:B------:R-:W-:-:S06]  /*0480*/  MOV R11, 0x3ff71547 ;  /* 0x3ff71547000b7802 */ /* 0x000fcc0000000f00 */
[----:B------:R-:W-:Y:S02]  /*0490*/  DADD R16, -RZ, -R8 ;  /* 0x00000000ff107229 */ /* 0x000fe40000000908 */
[----:B------:R-:W-:-:S08]  /*04a0*/  DFMA R10, R8, -R10, 6.75539944105574400000e+15 ;  /* 0x43380000080a742b */ /* 0x000fd0000000080a */
[----:B------:R-:W-:Y:S01]  /*04b0*/  DADD R12, R10, -6.75539944105574400000e+15 ;  /* 0xc33800000a0c7429 */ /* 0x000fe20000000000 */
[----:B------:R-:W-:-:S07]  /*04c0*/  FSETP.GEU.AND P0, PT, |R17|, 4.1917929649353027344, PT ;  /* 0x4086232b1100780b */ /* 0x000fce0003f0e200 */
[----:B------:R-:W-:Y:S01]  /*04d0*/  DFMA R14, R12, -UR10, -R8 ;  /* 0x8000000a0c0e7c2b */ /* 0x000fe20008000808 */
[----:B------:R-:W-:Y:S01]  /*04e0*/  UMOV UR10, 0x3b39803f ;  /* 0x3b39803f000a7882 */ /* 0x000fe20000000000 */
[----:B------:R-:W-:-:S06]  /*04f0*/  UMOV UR11, 0x3c7abc9e ;  /* 0x3c7abc9e000b7882 */ /* 0x000fcc0000000000 */
[----:B------:R-:W-:Y:S01]  /*0500*/  DFMA R12, R12, -UR10, R14 ;  /* 0x8000000a0c0c7c2b */ /* 0x000fe2000800000e */
[----:B------:R-:W-:Y:S01]  /*0510*/  UMOV UR10, 0x69ce2bdf ;  /* 0x69ce2bdf000a7882 */ /* 0x000fe20000000000 */
[----:B------:R-:W-:Y:S01]  /*0520*/  IMAD.MOV.U32 R14, RZ, RZ, -0x35dec16 ;  /* 0xfca213eaff0e7424 */ /* 0x000fe200078e00ff */
[----:B------:R-:W-:Y:S01]  /*0530*/  UMOV UR11, 0x3e5ade15 ;  /* 0x3e5ade15000b7882 */ /* 0x000fe20000000000 */
[----:B------:R-:W-:-:S06]  /*0540*/  IMAD.MOV.U32 R15, RZ, RZ, 0x3e928af3 ;  /* 0x3e928af3ff0f7424 */ /* 0x000fcc00078e00ff */
[----:B------:R-:W-:Y:S01]  /*0550*/  DFMA R14, R12, UR10, R14 ;  /* 0x0000000a0c0e7c2b */ /* 0x000fe2000800000e */
[----:B------:R-:W-:Y:S01]  /*0560*/  UMOV UR10, 0x62401315 ;  /* 0x62401315000a7882 */ /* 0x000fe20000000000 */
[----:B------:R-:W-:-:S06]  /*0570*/  UMOV UR11, 0x3ec71dee ;  /* 0x3ec71dee000b7882 */ /* 0x000fcc0000000000 */
[----:B------:R-:W-:Y:S01]  /*0580*/  DFMA R14, R12, R14, UR10 ;  /* 0x0000000a0c0e7e2b */ /* 0x000fe2000800000e */
        /* <DEDUP_REMOVED lines=20> */
[----:B------:R-:W-:-:S08]  /*06d0*/  DFMA R14, R12, R14, UR10 ;  /* 0x0000000a0c0e7e2b */ /* 0x000fd0000800000e */
[----:B------:R-:W-:-:S08]  /*06e0*/  DFMA R14, R12, R14, 1 ;  /* 0x3ff000000c0e742b */ /* 0x000fd0000000000e */
[----:B------:R-:W-:-:S10]  /*06f0*/  DFMA R14, R12, R14, 1 ;  /* 0x3ff000000c0e742b */ /* 0x000fd4000000000e */
[----:B------:R-:W-:Y:S02]  /*0700*/  IMAD R13, R10, 0x100000, R15 ;  /* 0x001000000a0d7824 */ /* 0x000fe400078e020f */
[----:B------:R-:W-:Y:S01]  /*0710*/  IMAD.MOV.U32 R12, RZ, RZ, R14 ;  /* 0x000000ffff0c7224 */ /* 0x000fe200078e000e */
[----:B------:R-:W-:Y:S06]  /*0720*/  @!P0 BRA `(.L_x_9) ;  /* 0x0000000000308947 */ /* 0x000fec0003800000 */
[----:B------:R-:W-:Y:S01]  /*0730*/  FSETP.GEU.AND P1, PT, |R17|, 4.2275390625, PT ;  /* 0x408748001100780b */ /* 0x000fe20003f2e200 */
[C---:B------:R-:W-:Y:S02]  /*0740*/  DADD R12, -R8.reuse, +INF ;  /* 0x7ff00000080c7429 */ /* 0x040fe40000000100 */
[----:B------:R-:W-:-:S08]  /*0750*/  DSETP.GT.AND P0, PT, R8, RZ, PT ;  /* 0x000000ff0800722a */ /* 0x000fd00003f04000 */
[----:B------:R-:W-:Y:S02]  /*0760*/  FSEL R12, R12, RZ, !P0 ;  /* 0x000000ff0c0c7208 */ /* 0x000fe40004000000 */
[----:B------:R-:W-:Y:S02]  /*0770*/  @!P1 LEA.HI R11, R10, R10, RZ, 0x1 ;  /* 0x0000000a0a0b9211 */ /* 0x000fe400078f08ff */
[----:B------:R-:W-:Y:S02]  /*0780*/  FSEL R13, R13, RZ, !P0 ;  /* 0x000000ff0d0d7208 */ /* 0x000fe40004000000 */
[----:B------:R-:W-:-:S05]  /*0790*/  @!P1 SHF.R.S32.HI R11, RZ, 0x1, R11 ;  /* 0x00000001ff0b9819 */ /* 0x000fca000001140b */
[----:B------:R-:W-:Y:S02]  /*07a0*/  @!P1 IMAD.IADD R8, R10, 0x1, -R11 ;  /* 0x000000010a089824 */ /* 0x000fe400078e0a0b */
[----:B------:R-:W-:-:S03]  /*07b0*/  @!P1 IMAD R15, R11, 0x100000, R15 ;  /* 0x001000000b0f9824 */ /* 0x000fc600078e020f */
[----:B------:R-:W-:Y:S01]  /*07c0*/  @!P1 LEA R9, R8, 0x3ff00000, 0x14 ;  /* 0x3ff0000008099811 */ /* 0x000fe200078ea0ff */
[----:B------:R-:W-:-:S06]  /*07d0*/  @!P1 IMAD.MOV.U32 R8, RZ, RZ, RZ ;  /* 0x000000ffff089224 */ /* 0x000fcc00078e00ff */
[----:B------:R-:W-:-:S11]  /*07e0*/  @!P1 DMUL R12, R14, R8 ;  /* 0x000000080e0c9228 */ /* 0x000fd60000000000 */
.L_x_9:
[----:B------:R-:W-:Y:S05]  /*07f0*/  BSYNC.RECONVERGENT B1 ;  /* 0x0000000000017941 */ /* 0x000fea0003800200 */
.L_x_8:
[C---:B------:R-:W-:Y:S01]  /*0800*/  IMAD.WIDE R8, R0.reuse, 0x8, R4 ;  /* 0x0000000800087825 */ /* 0x040fe200078e0204 */
[----:B------:R-:W-:-:S04]  /*0810*/  IADD3 R0, PT, PT, R0, UR12, RZ ;  /* 0x0000000c00007c10 */ /* 0x000fc8000fffe0ff */
[----:B------:R2:W-:Y:S01]  /*0820*/  STG.E.64 desc[UR6][R8.64], R12 ;  /* 0x0000000c08007986 */ /* 0x0005e2000c101b06 */
[----:B------:R-:W-:-:S13]  /*0830*/  ISETP.GE.AND P0, PT, R0, R3, PT ;  /* 0x000000030000720c */ /* 0x000fda0003f06270 */
[----:B--2---:R-:W-:Y:S05]  /*0840*/  @!P0 BRA `(.L_x_10) ;  /* 0xfffffff800248947 */ /* 0x004fea000383ffff */
.L_x_1:
[----:B------:R-:W-:Y:S05]  /*0850*/  BSYNC.RECONVERGENT B0 ;  /* 0x0000000000007941 */ /* 0x000fea0003800200 */
.L_x_0:
[----:B------:R-:W0:Y:S01]  /*0860*/  S2UR UR5, SR_CgaCtaId ;  /* 0x00000000000579c3 */ /* 0x000e220000008800 */
[----:B------:R-:W-:Y:S01]  /*0870*/  UMOV UR4, 0x400 ;  /* 0x0000040000047882 */ /* 0x000fe20000000000 */
[----:B------:R-:W-:Y:S01]  /*0880*/  ISETP.GE.AND P0, PT, R2, R3, PT ;  /* 0x000000030200720c */ /* 0x000fe20003f06270 */
[----:B------:R-:W-:Y:S01]  /*0890*/  BSSY.RECONVERGENT B0, `(.L_x_11) ;  /* 0x0000055000007945 */ /* 0x000fe20003800200 */
[----:B0-----:R-:W-:-:S06]  /*08a0*/  ULEA UR4, UR5, UR4, 0x18 ;  /* 0x0000000405047291 */ /* 0x001fcc000f8ec0ff */
[----:B------:R-:W-:-:S04]  /*08b0*/  IMAD.U32 R5, RZ, RZ, UR4 ;  /* 0x00000004ff057e24 */ /* 0x000fc8000f8e00ff */
[----:B------:R-:W-:-:S05]  /*08c0*/  IMAD R0, R2, 0x8, R5 ;  /* 0x0000000802007824 */ /* 0x000fca00078e0205 */
[----:B------:R0:W-:Y:S01]  /*08d0*/  STS.64 [R0], RZ ;  /* 0x000000ff00007388 */ /* 0x0001e20000000a00 */
[----:B------:R-:W-:Y:S05]  /*08e0*/  @P0 BRA `(.L_x_12) ;  /* 0x00000004003c0947 */ /* 0x000fea0003800000 */
[----:B------:R-:W1:Y:S01]  /*08f0*/  LDC R7, c[0x0][0x380] ;  /* 0x0000e000ff077b82 */ /* 0x000e620000000800 */
[----:B------:R-:W-:Y:S01]  /*0900*/  BSSY.RECONVERGENT B1, `(.L_x_13) ;  /* 0x0000030000017945 */ /* 0x000fe20003800200 */
[----:B-1----:R-:W-:Y:S01]  /*0910*/  VIMNMX.U32 R10, PT, PT, R7, 0x1, !PT ;  /* 0x00000001070a7848 */ /* 0x002fe20007fe0000 */
[----:B------:R-:W-:-:S03]  /*0920*/  IMAD.IADD R4, R2, 0x1, R7 ;  /* 0x0000000102047824 */ /* 0x000fc600078e0207 */
[----:B------:R-:W1:Y:S01]  /*0930*/  I2F.U32.RP R12, R10 ;  /* 0x0000000a000c7306 */ /* 0x000e620000209000 */
[----:B------:R-:W-:Y:S01]  /*0940*/  IMAD.MOV R13, RZ, RZ, -R10 ;  /* 0x000000ffff0d7224 */ /* 0x000fe200078e0a0a */
[----:B------:R-:W-:Y:S02]  /*0950*/  ISETP.GE.AND P0, PT, R4, R3, PT ;  /* 0x000000030400720c */ /* 0x000fe40003f06270 */
[-C--:B------:R-:W-:Y:S02]  /*0960*/  VIMNMX R11, PT, PT, R3, R4.reuse, !PT ;  /* 0x00000004030b7248 */ /* 0x080fe40007fe0100 */
[----:B------:R-:W-:Y:S02]  /*0970*/  SEL R6, RZ, 0x1, P0 ;  /* 0x00000001ff067807 */ /* 0x000fe40000000000 */
[----:B------:R-:W-:Y:S02]  /*0980*/  ISETP.NE.U32.AND P2, PT, R10, RZ, PT ;  /* 0x000000ff0a00720c */ /* 0x000fe40003f45070 */
[----:B------:R-:W-:Y:S01]  /*0990*/  IADD3 R11, PT, PT, R11, -R4, -R6 ;  /* 0x800000040b0b7210 */ /* 0x000fe20007ffe806 */
[----:B-1----:R-:W1:Y:S02]  /*09a0*/  MUFU.RCP R12, R12 ;  /* 0x0000000c000c7308 */ /* 0x002e640000001000 */
[----:B-1----:R-:W-:-:S06]  /*09b0*/  VIADD R8, R12, 0xffffffe ;  /* 0x0ffffffe0c087836 */ /* 0x002fcc0000000000 */
[----:B------:R1:W2:Y:S02]  /*09c0*/  F2I.FTZ.U32.TRUNC.NTZ R9, R8 ;  /* 0x0000000800097305 */ /* 0x0002a4000021f000 */
[----:B-1----:R-:W-:Y:S02]  /*09d0*/  IMAD.MOV.U32 R8, RZ, RZ, RZ ;  /* 0x000000ffff087224 */ /* 0x002fe400078e00ff */
[----:B--2---:R-:W-:-:S04]  /*09e0*/  IMAD R13, R13, R9, RZ ;  /* 0x000000090d0d7224 */ /* 0x004fc800078e02ff */
[----:B------:R-:W-:-:S06]  /*09f0*/  IMAD.HI.U32 R12, R9, R13, R8 ;  /* 0x0000000d090c7227 */ /* 0x000fcc00078e0008 */
[----:B------:R-:W-:-:S04]  /*0a00*/  IMAD.HI.U32 R9, R12, R11, RZ ;  /* 0x0000000b0c097227 */ /* 0x000fc800078e00ff */
[----:B------:R-:W-:-:S04]  /*0a10*/  IMAD.MOV R4, RZ, RZ, -R9 ;  /* 0x000000ffff047224 */ /* 0x000fc800078e0a09 */
[----:B------:R-:W-:-:S05]  /*0a20*/  IMAD R11, R10, R4, R11 ;  /* 0x000000040a0b7224 */ /* 0x000fca00078e020b */
[----:B------:R-:W-:-:S13]  /*0a30*/  ISETP.GE.U32.AND P0, PT, R11, R10, PT ;  /* 0x0000000a0b00720c */ /* 0x000fda0003f06070 */
[----:B------:R-:W-:Y:S01]  /*0a40*/  @P0 IADD3 R11, PT, PT, -R10, R11, RZ ;  /* 0x0000000b0a0b0210 */ /* 0x000fe20007ffe1ff */
[----:B------:R-:W-:-:S03]  /*0a50*/  @P0 VIADD R9, R9, 0x1 ;  /* 0x0000000109090836 */ /* 0x000fc60000000000 */
[----:B------:R-:W-:-:S13]  /*0a60*/  ISETP.GE.U32.AND P1, PT, R11, R10, PT ;  /* 0x0000000a0b00720c */ /* 0x000fda0003f26070 */
[----:B------:R-:W-:Y:S01]  /*0a70*/  @P1 VIADD R9, R9, 0x1 ;  /* 0x0000000109091836 */ /* 0x000fe20000000000 */
[----:B------:R-:W-:-:S05]  /*0a80*/  @!P2 LOP3.LUT R9, RZ, R10, RZ, 0x33, !PT ;  /* 0x0000000aff09a212 */ /* 0x000fca00078e33ff */
[----:B------:R-:W-:Y:S01]  /*0a90*/  IMAD.IADD R6, R6, 0x1, R9 ;  /* 0x0000000106067824 */ /* 0x000fe200078e0209 */
[----:B------:R-:W-:-:S04]  /*0aa0*/  CS2R R8, SRZ ;  /* 0x0000000000087805 */ /* 0x000fc8000001ff00 */
[C---:B------:R-:W-:Y:S02]  /*0ab0*/  LOP3.LUT R4, R6.reuse, 0x3, RZ, 0xc0, !PT ;  /* 0x0000000306047812 */ /* 0x040fe400078ec0ff */
[----:B------:R-:W-:Y:S02]  /*0ac0*/  ISETP.GE.U32.AND P1, PT, R6, 0x3, PT ;  /* 0x000000030600780c */ /* 0x000fe40003f26070 */
[----:B------:R-:W-:Y:S01]  /*0ad0*/  ISETP.NE.AND P0, PT, R4, 0x3, PT ;  /* 0x000000030400780c */ /* 0x000fe20003f05270 */
[----:B------:R-:W-:-:S12]  /*0ae0*/  IMAD.MOV.U32 R4, RZ, RZ, R2 ;  /* 0x000000ffff047224 */ /* 0x000fd800078e0002 */
[----:B------:R-:W-:Y:S05]  /*0af0*/  @!P0 BRA `(.L_x_14) ;  /* 0x0000000000408947 */ /* 0x000fea0003800000 */
[----:B------:R-:W1:Y:S01]  /*0b00*/  LDC.64 R12, c[0x0][0x398] ;  /* 0x0000e600ff0c7b82 */ /* 0x000e620000000a00 */
[----:B------:R-:W-:Y:S01]  /*0b10*/  VIADD R6, R6, 0x1 ;  /* 0x0000000106067836 */ /* 0x000fe20000000000 */
[----:B------:R-:W-:Y:S01]  /*0b20*/  CS2R R8, SRZ ;  /* 0x0000000000087805 */ /* 0x000fe2000001ff00 */
[----:B------:R-:W-:-:S03]  /*0b30*/  IMAD.MOV.U32 R4, RZ, RZ, R2 ;  /* 0x000000ffff047224 */ /* 0x000fc600078e0002 */
[----:B------:R-:W-:Y:S02]  /*0b40*/  LOP3.LUT R6, R6, 0x3, RZ, 0xc0, !PT ;  /* 0x0000000306067812 */ /* 0x000fe400078ec0ff */
[----:B------:R-:W2:Y:S03]  /*0b50*/  LDC.64 R10, c[0x0][0x3a0] ;  /* 0x0000e800ff0a7b82 */ /* 0x000ea60000000a00 */
[----:B------:R-:W-:-:S07]  /*0b60*/  IMAD.MOV R6, RZ, RZ, -R6 ;  /* 0x000000ffff067224 */ /* 0x000fce00078e0a06 */
.L_x_15:
[----:B--2---:R-:W-:-:S04]  /*0b70*/  IMAD.WIDE R14, R4, 0x8, R10 ;  /* 0x00000008040e7825 */ /* 0x004fc800078e020a */
[----:B-1----:R-:W-:Y:S02]  /*0b80*/  IMAD.WIDE R16, R4, 0x8, R12 ;  /* 0x0000000804107825 */ /* 0x002fe400078e020c */
[----:B------:R-:W2:Y:S04]  /*0b90*/  LDG.E.64 R14, desc[UR6][R14.64] ;  /* 0x000000060e0e7981 */ /* 0x000ea8000c1e1b00 */
[----:B------:R-:W2:Y:S01]  /*0ba0*/  LDG.E.64 R16, desc[UR6][R16.64] ;  /* 0x0000000610107981 */ /* 0x000ea2000c1e1b00 */
[----:B------:R-:W-:Y:S01]  /*0bb0*/  IADD3 R6, PT, PT, R6, 0x1, RZ ;  /* 0x0000000106067810 */ /* 0x000fe20007ffe0ff */
[----:B------:R-:W-:-:S03]  /*0bc0*/  IMAD.IADD R4, R4, 0x1, R7 ;  /* 0x0000000104047824 */ /* 0x000fc600078e0207 */
[----:B------:R-:W-:Y:S01]  /*0bd0*/  ISETP.NE.AND P0, PT, R6, RZ, PT ;  /* 0x000000ff0600720c */ /* 0x000fe20003f05270 */
[----:B--2---:R-:W-:-:S12]  /*0be0*/  DFMA R8, R16, R14, R8 ;  /* 0x0000000e1008722b */ /* 0x004fd80000000008 */
[----:B------:R-:W-:Y:S05]  /*0bf0*/  @P0 BRA `(.L_x_15) ;  /* 0xfffffffc00dc0947 */ /* 0x000fea000383ffff */
.L_x_14:
[----:B------:R-:W-:Y:S05]  /*0c00*/  BSYNC.RECONVERGENT B1 ;  /* 0x0000000000017941 */ /* 0x000fea0003800200 */
.L_x_13:
[----:B------:R-:W-:Y:S04]  /*0c10*/  BSSY.RECONVERGENT B1, `(.L_x_16) ;  /* 0x000001b000017945 */ /* 0x000fe80003800200 */
[----:B------:R-:W-:Y:S05]  /*0c20*/  @!P1 BRA `(.L_x_17) ;  /* 0x0000000000649947 */ /* 0x000fea0003800000 */
.L_x_18:
[----:B------:R-:W1:Y:S08]  /*0c30*/  LDC.64 R10, c[0x0][0x398] ;  /* 0x0000e600ff0a7b82 */ /* 0x000e700000000a00 */
[----:B------:R-:W2:Y:S01]  /*0c40*/  LDC.64 R12, c[0x0][0x3a0] ;  /* 0x0000e800ff0c7b82 */ /* 0x000ea20000000a00 */
[----:B-1----:R-:W-:-:S05]  /*0c50*/  IMAD.WIDE R22, R4, 0x8, R10 ;  /* 0x0000000804167825 */ /* 0x002fca00078e020a */
[----:B------:R-:W3:Y:S01]  /*0c60*/  LDG.E.64 R18, desc[UR6][R22.64] ;  /* 0x0000000616127981 */ /* 0x000ee2000c1e1b00 */
[----:B--2---:R-:W-:-:S05]  /*0c70*/  IMAD.WIDE R12, R4, 0x8, R12 ;  /* 0x00000008040c7825 */ /* 0x004fca00078e020c */
[----:B------:R-:W3:Y:S01]  /*0c80*/  LDG.E.64 R20, desc[UR6][R12.64] ;  /* 0x000000060c147981 */ /* 0x000ee2000c1e1b00 */
[----:B------:R-:W-:-:S04]  /*0c90*/  IMAD.WIDE R28, R7, 0x8, R22 ;  /* 0x00000008071c7825 */ /* 0x000fc800078e0216 */
[C---:B------:R-:W-:Y:S01]  /*0ca0*/  IMAD.WIDE R26, R7.reuse, 0x8, R12 ;  /* 0x00000008071a7825 */ /* 0x040fe200078e020c */
[----:B------:R1:W2:Y:S04]  /*0cb0*/  LDG.E.64 R14, desc[UR6][R28.64] ;  /* 0x000000061c0e7981 */ /* 0x0002a8000c1e1b00 */
[----:B------:R4:W2:Y:S01]  /*0cc0*/  LDG.E.64 R16, desc[UR6][R26.64] ;  /* 0x000000061a107981 */ /* 0x0008a2000c1e1b00 */
[----:B-1----:R-:W-:-:S04]  /*0cd0*/  IMAD.WIDE R28, R7, 0x8, R28 ;  /* 0x00000008071c7825 */ /* 0x002fc800078e021c */
[C---:B----4-:R-:W-:Y:S01]  /*0ce0*/  IMAD.WIDE R26, R7.reuse, 0x8, R26 ;  /* 0x00000008071a7825 */ /* 0x050fe200078e021a */
[----:B------:R-:W4:Y:S04]  /*0cf0*/  LDG.E.64 R10, desc[UR6][R28.64] ;  /* 0x000000061c0a7981 */ /* 0x000f28000c1e1b00 */
[----:B------:R-:W4:Y:S01]  /*0d00*/  LDG.E.64 R12, desc[UR6][R26.64] ;  /* 0x000000061a0c7981 */ /* 0x000f22000c1e1b00 */
[----:B------:R-:W-:-:S04]  /*0d10*/  IMAD.WIDE R24, R7, 0x8, R28 ;  /* 0x0000000807187825 */ /* 0x000fc800078e021c */
[C---:B------:R-:W-:Y:S02]  /*0d20*/  IMAD.WIDE R22, R7.reuse, 0x8, R26 ;  /* 0x0000000807167825 */ /* 0x040fe400078e021a */
[----:B------:R-:W5:Y:S04]  /*0d30*/  LDG.E.64 R24, desc[UR6][R24.64] ;  /* 0x0000000618187981 */ /* 0x000f68000c1e1b00 */
[----:B------:R-:W5:Y:S01]  /*0d40*/  LDG.E.64 R22, desc[UR6][R22.64] ;  /* 0x0000000616167981 */ /* 0x000f62000c1e1b00 */
[----:B------:R-:W-:-:S05]  /*0d50*/  IMAD R4, R7, 0x4, R4 ;  /* 0x0000000407047824 */ /* 0x000fca00078e0204 */
[----:B------:R-:W-:Y:S01]  /*0d60*/  ISETP.GE.AND P0, PT, R4, R3, PT ;  /* 0x000000030400720c */ /* 0x000fe20003f06270 */
[----:B---3--:R-:W-:-:S08]  /*0d70*/  DFMA R18, R18, R20, R8 ;  /* 0x000000141212722b */ /* 0x008fd00000000008 */
[----:B--2---:R-:W-:-:S08]  /*0d80*/  DFMA R14, R14, R16, R18 ;  /* 0x000000100e0e722b */ /* 0x004fd00000000012 */
[----:B----4-:R-:W-:-:S08]  /*0d90*/  DFMA R10, R10, R12, R14 ;  /* 0x0000000c0a0a722b */ /* 0x010fd0000000000e */
[----:B-----5:R-:W-:Y:S01]  /*0da0*/  DFMA R8, R24, R22, R10 ;  /* 0x000000161808722b */ /* 0x020fe2000000000a */
[----:B------:R-:W-:Y:S10]  /*0db0*/  @!P0 BRA `(.L_x_18) ;  /* 0xfffffffc009c8947 */ /* 0x000ff4000383ffff */
.L_x_17:
[----:B------:R-:W-:Y:S05]  /*0dc0*/  BSYNC.RECONVERGENT B1 ;  /* 0x0000000000017941 */ /* 0x000fea0003800200 */
.L_x_16:
[----:B------:R1:W-:Y:S02]  /*0dd0*/  STS.64 [R0], R8 ;  /* 0x0000000800007388 */ /* 0x0003e40000000a00 */
.L_x_12:
[----:B------:R-:W-:Y:S05]  /*0de0*/  BSYNC.RECONVERGENT B0 ;  /* 0x0000000000007941 */ /* 0x000fea0003800200 */
.L_x_11:
[----:B------:R-:W2:Y:S08]  /*0df0*/  LDC.64 R6, c[0x4][0x10] ;  /* 0x01000400ff067b82 */ /* 0x000eb00000000a00 */
[----:B------:R-:W-:Y:S06]  /*0e00*/  BAR.SYNC.DEFER_BLOCKING 0x0 ;  /* 0x0000000000007b1d */ /* 0x000fec0000010000 */
[----:B------:R-:W3:Y:S01]  /*0e10*/  LDCU UR4, c[0x0][0x380] ;  /* 0x00007000ff0477ac */ /* 0x000ee20008000800 */
[----:B--2---:R-:W3:Y:S01]  /*0e20*/  LDG.E R6, desc[UR6][R6.64] ;  /* 0x0000000606067981 */ /* 0x004ee2000c1e1900 */
[----:B-1----:R-:W1:Y:S01]  /*0e30*/  LDC.64 R8, c[0x4][0x20] ;  /* 0x01000800ff087b82 */ /* 0x002e620000000a00 */
[----:B------:R-:W-:Y:S01]  /*0e40*/  ISETP.NE.AND P0, PT, R2, RZ, PT ;  /* 0x000000ff0200720c */ /* 0x000fe20003f05270 */
[----:B------:R-:W-:Y:S01]  /*0e50*/  BSSY.RECONVERGENT B0, `(.L_x_19) ;  /* 0x000000b000007945 */ /* 0x000fe20003800200 */
[----:B---3--:R-:W-:-:S11]  /*0e60*/  VIMNMX R3, PT, PT, R6, UR4, PT ;  /* 0x0000000406037c48 */ /* 0x008fd6000bfe0100 */
[----:B-1----:R-:W-:Y:S05]  /*0e70*/  @P0 BRA `(.L_x_20) ;  /* 0x0000000000200947 */ /* 0x002fea0003800000 */
[----:B------:R-:W1:Y:S01]  /*0e80*/  LDC.64 R6, c[0x4][0x20] ;  /* 0x01000800ff067b82 */ /* 0x000e620000000a00 */
[----:B------:R-:W-:-:S04]  /*0e90*/  LOP3.LUT R4, R3, 0x1, RZ, 0xc0, !PT ;  /* 0x0000000103047812 */ /* 0x000fc800078ec0ff */
[----:B------:R-:W-:-:S13]  /*0ea0*/  ISETP.NE.U32.AND P1, PT, R4, 0x1, PT ;  /* 0x000000010400780c */ /* 0x000fda0003f25070 */
[C---:B------:R-:W-:Y:S02]  /*0eb0*/  @!P1 IMAD R4, R3.reuse, 0x8, R5 ;  /* 0x0000000803049824 */ /* 0x040fe400078e0205 */
[----:B------:R-:W-:-:S03]  /*0ec0*/  @!P1 VIADD R11, R3, 0x1 ;  /* 0x00000001030b9836 */ /* 0x000fc60000000000 */
[----:B------:R2:W-:Y:S04]  /*0ed0*/  @!P1 STS.64 [R4], RZ ;  /* 0x000000ff04009388 */ /* 0x0005e80000000a00 */
[----:B-1----:R2:W-:Y:S04]  /*0ee0*/  STG.E desc[UR6][R6.64], R3 ;  /* 0x0000000306007986 */ /* 0x0025e8000c101906 */
[----:B------:R2:W-:Y:S02]  /*0ef0*/  @!P1 STG.E desc[UR6][R6.64], R11 ;  /* 0x0000000b06009986 */ /* 0x0005e4000c101906 */
.L_x_20:
[----:B------:R-:W-:Y:S05]  /*0f00*/  BSYNC.RECONVERGENT B0 ;  /* 0x0000000000007941 */ /* 0x000fea0003800200 */
.L_x_19:
[----:B------:R-:W-:Y:S06]  /*0f10*/  BAR.SYNC.DEFER_BLOCKING 0x0 ;  /* 0x0000000000007b1d */ /* 0x000fec0000010000 */
[----:B------:R-:W3:Y:S02]  /*0f20*/  LDG.E R8, desc[UR6][R8.64] ;  /* 0x0000000608087981 */ /* 0x000ee4000c1e1900 */
[----:B---3--:R-:W-:-:S13]  /*0f30*/  ISETP.GE.AND P1, PT, R8, 0x2, PT ;  /* 0x000000020800780c */ /* 0x008fda0003f26270 */
[----:B------:R-:W-:Y:S05]  /*0f40*/  @!P1 BRA `(.L_x_21) ;  /* 0x0000000000809947 */ /* 0x000fea0003800000 */
[----:B------:R-:W-:Y:S01]  /*0f50*/  ISETP.NE.AND P0, PT, R2, RZ, PT ;  /* 0x000000ff0200720c */ /* 0x000fe20003f05270 */
[----:B--2---:R-:W-:-:S12]  /*0f60*/  IMAD.MOV.U32 R3, RZ, RZ, R8 ;  /* 0x000000ffff037224 */ /* 0x004fd800078e0008 */
.L_x_24:
[--C-:B------:R-:W-:Y:S01]  /*0f70*/  IMAD.MOV.U32 R10, RZ, RZ, R3.reuse ;  /* 0x000000ffff0a7224 */ /* 0x100fe200078e0003 */
[----:B------:R-:W-:Y:S01]  /*0f80*/  SHF.R.U32.HI R3, RZ, 0x1, R3 ;  /* 0x00000001ff037819 */ /* 0x000fe20000011603 */
[----:B------:R-:W-:Y:S05]  /*0f90*/  WARPSYNC.ALL ;  /* 0x0000000000007948 */ /* 0x000fea0003800000 */
[----:B------:R-:W-:Y:S01]  /*0fa0*/  ISETP.GE.U32.AND P2, PT, R2, R3, PT ;  /* 0x000000030200720c */ /* 0x000fe20003f46070 */
[----:B------:R-:W-:Y:S01]  /*0fb0*/  BSSY.RECONVERGENT B0, `(.L_x_22) ;  /* 0x0000016000007945 */ /* 0x000fe20003800200 */
[C---:B------:R-:W-:Y:S02]  /*0fc0*/  LOP3.LUT P1, RZ, R10.reuse, 0x2, RZ, 0xc0, !PT ;  /* 0x000000020aff7812 */ /* 0x040fe4000782c0ff */
[----:B------:R-:W-:-:S04]  /*0fd0*/  LOP3.LUT R10, R10, 0x7ffffffe, RZ, 0xc0, !PT ;  /* 0x7ffffffe0a0a7812 */ /* 0x000fc800078ec0ff */
[----:B------:R-:W-:-:S04]  /*0fe0*/  ISETP.EQ.OR P1, PT, R10, 0x2, !P1 ;  /* 0x000000020a00780c */ /* 0x000fc80004f22670 */
[----:B------:R-:W-:Y:S01]  /*0ff0*/  PLOP3.LUT P1, PT, P0, P1, PT, 0xf8, 0x8f ;  /* 0x00000000008f781c */ /* 0x000fe20000723f70 */
[----:B------:R-:W-:Y:S01]  /*1000*/  @!P2 IMAD R4, R3, 0x8, R0 ;  /* 0x000000080304a824 */ /* 0x000fe200078e0200 */
[----:B------:R-:W-:Y:S04]  /*1010*/  @!P2 LDS.64 R8, [R0] ;  /* 0x000000000008a984 */ /* 0x000fe80000000a00 */
[----:B-12---:R-:W1:Y:S02]  /*1020*/  @!P2 LDS.64 R6, [R4] ;  /* 0x000000000406a984 */ /* 0x006e640000000a00 */
[----:B-1----:R-:W-:-:S07]  /*1030*/  @!P2 DADD R6, R6, R8 ;  /* 0x000000000606a229 */ /* 0x002fce0000000008 */
[----:B------:R1:W-:Y:S01]  /*1040*/  @!P2 STS.64 [R0], R6 ;  /* 0x000000060000a388 */ /* 0x0003e20000000a00 */
[----:B------:R-:W-:Y:S06]  /*1050*/  BAR.SYNC.DEFER_BLOCKING 0x0 ;  /* 0x0000000000007b1d */ /* 0x000fec0000010000 */
[----:B------:R-:W-:Y:S05]  /*1060*/  @P1 BRA `(.L_x_23) ;  /* 0x0000000000281947 */ /* 0x000fea0003800000 */
[----:B------:R-:W2:Y:S01]  /*1070*/  S2UR UR5, SR_CgaCtaId ;  /* 0x00000000000579c3 */ /* 0x000ea20000008800 */
[----:B------:R-:W-:Y:S01]  /*1080*/  UMOV UR4, 0x400 ;  /* 0x0000040000047882 */ /* 0x000fe20000000000 */
[C---:B------:R-:W-:Y:S01]  /*1090*/  LEA R4, R3.reuse, R5, 0x3 ;  /* 0x0000000503047211 */ /* 0x040fe200078e18ff */
[----:B------:R-:W-:-:S04]  /*10a0*/  VIADD R3, R3, 0xffffffff ;  /* 0xffffffff03037836 */ /* 0x000fc80000000000 */
[----:B-1----:R-:W-:Y:S01]  /*10b0*/  LDS.64 R6, [R4+-0x8] ;  /* 0xfffff80004067984 */ /* 0x002fe20000000a00 */
[----:B--2---:R-:W-:-:S06]  /*10c0*/  ULEA UR4, UR5, UR4, 0x18 ;  /* 0x0000000405047291 */ /* 0x004fcc000f8ec0ff */
[----:B------:R-:W-:-:S05]  /*10d0*/  IMAD.U32 R5, RZ, RZ, UR4 ;  /* 0x00000004ff057e24 */ /* 0x000fca000f8e00ff */
[----:B------:R-:W1:Y:S02]  /*10e0*/  LDS.64 R8, [R5] ;  /* 0x0000000005087984 */ /* 0x000e640000000a00 */
[----:B-1----:R-:W-:-:S07]  /*10f0*/  DADD R6, R6, R8 ;  /* 0x0000000006067229 */ /* 0x002fce0000000008 */
[----:B------:R2:W-:Y:S04]  /*1100*/  STS.64 [R5], R6 ;  /* 0x0000000605007388 */ /* 0x0005e80000000a00 */
.L_x_23:
[----:B------:R-:W-:Y:S05]  /*1110*/  BSYNC.RECONVERGENT B0 ;  /* 0x0000000000007941 */ /* 0x000fea0003800200 */
.L_x_22:
[----:B------:R-:W-:Y:S01]  /*1120*/  BAR.SYNC.DEFER_BLOCKING 0x0 ;  /* 0x0000000000007b1d */ /* 0x000fe20000010000 */
[----:B------:R-:W-:-:S13]  /*1130*/  ISETP.GT.U32.AND P1, PT, R3, 0x1, PT ;  /* 0x000000010300780c */ /* 0x000fda0003f24070 */
[----:B------:R-:W-:Y:S05]  /*1140*/  @P1 BRA `(.L_x_24) ;  /* 0xfffffffc00881947 */ /* 0x000fea000383ffff */
.L_x_21:
[----:B------:R-:W-:Y:S05]  /*1150*/  WARPSYNC.ALL ;  /* 0x0000000000007948 */ /* 0x000fea0003800000 */
[----:B------:R-:W-:Y:S06]  /*1160*/  BAR.SYNC.DEFER_BLOCKING 0x0 ;  /* 0x0000000000007b1d */ /* 0x000fec0000010000 */
[----:B------:R-:W-:Y:S05]  /*1170*/  @P0 EXIT ;  /* 0x000000000000094d */ /* 0x000fea0003800000 */
[----:B------:R-:W3:Y:S01]  /*1180*/  S2UR UR5, SR_CgaCtaId ;  /* 0x00000000000579c3 */ /* 0x000ee20000008800 */
[----:B------:R-:W-:-:S07]  /*1190*/  UMOV UR4, 0x400 ;  /* 0x0000040000047882 */ /* 0x000fce0000000000 */
[----:B--2---:R-:W2:Y:S01]  /*11a0*/  LDC.64 R4, c[0x4][0x8] ;  /* 0x01000200ff047b82 */ /* 0x004ea20000000a00 */
[----:B---3--:R-:W-:-:S09]  /*11b0*/  ULEA UR4, UR5, UR4, 0x18 ;  /* 0x0000000405047291 */ /* 0x008fd2000f8ec0ff */
[----:B------:R-:W2:Y:S04]  /*11c0*/  LDS.64 R2, [UR4] ;  /* 0x00000004ff027984 */ /* 0x000ea80008000a00 */
[----:B--2---:R-:W-:Y:S01]  /*11d0*/  STG.E.64 desc[UR6][R4.64], R2 ;  /* 0x0000000204007986 */ /* 0x004fe2000c101b06 */
[----:B------:R-:W-:Y:S05]  /*11e0*/  EXIT ;  /* 0x000000000000794d */ /* 0x000fea0003800000 */
        .type           $_Z11gpr_predictiiddPdS_P2XY$__internal_accurate_pow,@function
        .size           $_Z11gpr_predictiiddPdS_P2XY$__internal_accurate_pow,(.L_x_121 - $_Z11gpr_predictiiddPdS_P2XY$__internal_accurate_pow)
$_Z11gpr_predictiiddPdS_P2XY$__internal_accurate_pow:
[----:B------:R-:W-:Y:S01]  /*11f0*/  ISETP.GT.U32.AND P0, PT, R29, 0xfffff, PT ;  /* 0x000fffff1d00780c */ /* 0x000fe20003f04070 */
[--C-:B------:R-:W-:Y:S01]  /*1200*/  IMAD.MOV.U32 R13, RZ, RZ, R29.reuse ;  /* 0x000000ffff0d7224 */ /* 0x100fe200078e001d */
[----:B------:R-:W-:Y:S01]  /*1210*/  UMOV UR10, 0x7d2cafe2 ;  /* 0x7d2cafe2000a7882 */ /* 0x000fe20000000000 */
[----:B------:R-:W-:Y:S01]  /*1220*/  IMAD.MOV.U32 R16, RZ, RZ, 0x41ad3b5a ;  /* 0x41ad3b5aff107424 */ /* 0x000fe200078e00ff */
[----:B------:R-:W-:Y:S01]  /*1230*/  UMOV UR11, 0x3eb0f5ff ;  /* 0x3eb0f5ff000b7882 */ /* 0x000fe20000000000 */
[----:B------:R-:W-:Y:S01]  /*1240*/  IMAD.MOV.U32 R17, RZ, RZ, 0x3ed0f5d2 ;  /* 0x3ed0f5d2ff117424 */ /* 0x000fe200078e00ff */
[----:B------:R-:W-:Y:S01]  /*1250*/  SHF.R.U32.HI R29, RZ, 0x14, R29 ;  /* 0x00000014ff1d7819 */ /* 0x000fe2000001161d */
[----:B------:R-:W-:Y:S01]  /*1260*/  UMOV UR14, 0x3b39803f ;  /* 0x3b39803f000e7882 */ /* 0x000fe20000000000 */
[----:B------:R-:W-:-:S05]  /*1270*/  UMOV UR15, 0x3c7abc9e ;  /* 0x3c7abc9e000f7882 */ /* 0x000fca0000000000 */
[----:B------:R-:W-:-:S10]  /*1280*/  @!P0 DMUL R22, R12, 1.80143985094819840000e+16 ;  /* 0x435000000c168828 */ /* 0x000fd40000000000 */
[----:B------:R-:W-:Y:S01]  /*1290*/  @!P0 IMAD.MOV.U32 R13, RZ, RZ, R23 ;  /* 0x000000ffff0d8224 */ /* 0x000fe200078e0017 */
[----:B------:R-:W-:Y:S01]  /*12a0*/  @!P0 LEA.HI R29, R23, 0xffffffca, RZ, 0xc ;  /* 0xffffffca171d8811 */ /* 0x000fe200078f60ff */
[----:B------:R-:W-:-:S03]  /*12b0*/  @!P0 IMAD.MOV.U32 R12, RZ, RZ, R22 ;  /* 0x000000ffff0c8224 */ /* 0x000fc600078e0016 */
[----:B------:R-:W-:Y:S01]  /*12c0*/  LOP3.LUT R13, R13, 0x800fffff, RZ, 0xc0, !PT ;  /* 0x800fffff0d0d7812 */ /* 0x000fe200078ec0ff */
[----:B------:R-:W-:Y:S02]  /*12d0*/  IMAD.MOV.U32 R14, RZ, RZ, R12 ;  /* 0x000000ffff0e7224 */ /* 0x000fe400078e000c */
[----:B------:R-:W-:Y:S01]  /*12e0*/  IMAD.MOV.U32 R12, RZ, RZ, RZ ;  /* 0x000000ffff0c7224 */ /* 0x000fe200078e00ff */
[----:B------:R-:W-:-:S04]  /*12f0*/  LOP3.LUT R15, R13, 0x3ff00000, RZ, 0xfc, !PT ;  /* 0x3ff000000d0f7812 */ /* 0x000fc800078efcff */
[----:B------:R-:W-:-:S13]  /*1300*/  ISETP.GE.U32.AND P1, PT, R15, 0x3ff6a09f, PT ;  /* 0x3ff6a09f0f00780c */ /* 0x000fda0003f26070 */
[----:B------:R-:W-:-:S05]  /*1310*/  @P1 IADD3 R13, PT, PT, R15, -0x100000, RZ ;  /* 0xfff000000f0d1810 */ /* 0x000fca0007ffe0ff */
[----:B------:R-:W-:-:S06]  /*1320*/  @P1 IMAD.MOV.U32 R15, RZ, RZ, R13 ;  /* 0x000000ffff0f1224 */ /* 0x000fcc00078e000d */
[C---:B------:R-:W-:Y:S02]  /*1330*/  DADD R20, R14.reuse, 1 ;  /* 0x3ff000000e147429 */ /* 0x040fe40000000000 */
[----:B------:R-:W-:-:S04]  /*1340*/  DADD R14, R14, -1 ;  /* 0xbff000000e0e7429 */ /* 0x000fc80000000000 */
[----:B------:R-:W0:Y:S02]  /*1350*/  MUFU.RCP64H R13, R21 ;  /* 0x00000015000d7308 */ /* 0x000e240000001800 */
[----:B0-----:R-:W-:-:S08]  /*1360*/  DFMA R18, -R20, R12, 1 ;  /* 0x3ff000001412742b */ /* 0x001fd0000000010c */
[----:B------:R-:W-:-:S08]  /*1370*/  DFMA R18, R18, R18, R18 ;  /* 0x000000121212722b */ /* 0x000fd00000000012 */
[----:B------:R-:W-:-:S08]  /*1380*/  DFMA R18, R12, R18, R12 ;  /* 0x000000120c12722b */ /* 0x000fd0000000000c */
[----:B------:R-:W-:-:S08]  /*1390*/  DMUL R12, R14, R18 ;  /* 0x000000120e0c7228 */ /* 0x000fd00000000000 */
[----:B------:R-:W-:-:S08]  /*13a0*/  DFMA R12, R14, R18, R12 ;  /* 0x000000120e0c722b */ /* 0x000fd0000000000c */
[----:B------:R-:W-:-:S08]  /*13b0*/  DMUL R24, R12, R12 ;  /* 0x0000000c0c187228 */ /* 0x000fd00000000000 */
[----:B------:R-:W-:Y:S01]  /*13c0*/  DFMA R16, R24, UR10, R16 ;  /* 0x0000000a18107c2b */ /* 0x000fe20008000010 */
[----:B------:R-:W-:Y:S01]  /*13d0*/  UMOV UR10, 0x75488a3f ;  /* 0x75488a3f000a7882 */ /* 0x000fe20000000000 */
[----:B------:R-:W-:-:S06]  /*13e0*/  UMOV UR11, 0x3ef3b20a ;  /* 0x3ef3b20a000b7882 */ /* 0x000fcc0000000000 */
[----:B------:R-:W-:Y:S01]  /*13f0*/  DFMA R20, R24, R16, UR10 ;  /* 0x0000000a18147e2b */ /* 0x000fe20008000010 */
[----:B------:R-:W-:Y:S01]  /*1400*/  UMOV UR10, 0xe4faecd5 ;  /* 0xe4faecd5000a7882 */ /* 0x000fe20000000000 */
[----:B------:R-:W-:Y:S01]  /*1410*/  UMOV UR11, 0x3f1745cd ;  /* 0x3f1745cd000b7882 */ /* 0x000fe20000000000 */
[----:B------:R-:W-:-:S05]  /*1420*/  DADD R16, R14, -R12 ;  /* 0x000000000e107229 */ /* 0x000fca000000080c */
[----:B------:R-:W-:Y:S01]  /*1430*/  DFMA R20, R24, R20, UR10 ;  /* 0x0000000a18147e2b */ /* 0x000fe20008000014 */
[----:B------:R-:W-:Y:S01]  /*1440*/  UMOV UR10, 0x258a578b ;  /* 0x258a578b000a7882 */ /* 0x000fe20000000000 */
[----:B------:R-:W-:Y:S01]  /*1450*/  UMOV UR11, 0x3f3c71c7 ;  /* 0x3f3c71c7000b7882 */ /* 0x000fe20000000000 */
[----:B------:R-:W-:-:S05]  /*1460*/  DADD R16, R16, R16 ;  /* 0x0000000010107229 */ /* 0x000fca0000000010 */
[----:B------:R-:W-:Y:S01]  /*1470*/  DFMA R20, R24, R20, UR10 ;  /* 0x0000000a18147e2b */ /* 0x000fe20008000014 */
[----:B------:R-:W-:Y:S01]  /*1480*/  UMOV UR10, 0x9242b910 ;  /* 0x9242b910000a7882 */ /* 0x000fe20000000000 */
[----:B------:R-:W-:Y:S01]  /*1490*/  UMOV UR11, 0x3f624924 ;  /* 0x3f624924000b7882 */ /* 0x000fe20000000000 */
[----:B------:R-:W-:-:S05]  /*14a0*/  DFMA R16, R14, -R12, R16 ;  /* 0x8000000c0e10722b */ /* 0x000fca0000000010 */
[----:B------:R-:W-:Y:S01]  /*14b0*/  DFMA R20, R24, R20, UR10 ;  /* 0x0000000a18147e2b */ /* 0x000fe20008000014 */
[----:B------:R-:W-:Y:S01]  /*14c0*/  UMOV UR10, 0x99999dfb ;  /* 0x99999dfb000a7882 */ /* 0x000fe20000000000 */
[----:B------:R-:W-:Y:S01]  /*14d0*/  UMOV UR11, 0x3f899999 ;  /* 0x3f899999000b7882 */ /* 0x000fe20000000000 */
[----:B------:R-:W-:-:S05]  /*14e0*/  DMUL R16, R18, R16 ;  /* 0x0000001012107228 */ /* 0x000fca0000000000 */
[----:B------:R-:W-:Y:S01]  /*14f0*/  DFMA R20, R24, R20, UR10 ;  /* 0x0000000a18147e2b */ /* 0x000fe20008000014 */
[----:B------:R-:W-:Y:S01]  /*1500*/  UMOV UR10, 0x55555555 ;  /* 0x55555555000a7882 */ /* 0x000fe20000000000 */
[----:B------:R-:W-:-:S03]  /*1510*/  UMOV UR11, 0x3fb55555 ;  /* 0x3fb55555000b7882 */ /* 0x000fc60000000000 */
[----:B------:R-:W-:Y:S02]  /*1520*/  VIADD R23, R17, 0x100000 ;  /* 0x0010000011177836 */ /* 0x000fe40000000000 */
[----:B------:R-:W-:Y:S01]  /*1530*/  IMAD.MOV.U32 R22, RZ, RZ, R16 ;  /* 0x000000ffff167224 */ /* 0x000fe200078e0010 */
[----:B------:R-:W-:-:S08]  /*1540*/  DFMA R14, R24, R20, UR10 ;  /* 0x0000000a180e7e2b */ /* 0x000fd00008000014 */
[----:B------:R-:W-:Y:S01]  /*1550*/  DADD R18, -R14, UR10 ;  /* 0x0000000a0e127e29 */ /* 0x000fe20008000100 */
[----:B------:R-:W-:Y:S01]  /*1560*/  UMOV UR10, 0xb9e7b0 ;  /* 0x00b9e7b0000a7882 */ /* 0x000fe20000000000 */
[----:B------:R-:W-:-:S06]  /*1570*/  UMOV UR11, 0x3c46a4cb ;  /* 0x3c46a4cb000b7882 */ /* 0x000fcc0000000000 */
[----:B------:R-:W-:Y:S02]  /*1580*/  DFMA R18, R24, R20, R18 ;  /* 0x000000141812722b */ /* 0x000fe40000000012 */
[----:B------:R-:W-:-:S06]  /*1590*/  DMUL R20, R12, R12 ;  /* 0x0000000c0c147228 */ /* 0x000fcc0000000000 */
[----:B------:R-:W-:Y:S01]  /*15a0*/  DADD R18, R18, -UR10 ;  /* 0x8000000a12127e29 */ /* 0x000fe20008000000 */
[----:B------:R-:W-:Y:S01]  /*15b0*/  UMOV UR10, 0x80000000 ;  /* 0x80000000000a7882 */ /* 0x000fe20000000000 */
[----:B------:R-:W-:Y:S01]  /*15c0*/  DFMA R24, R12, R12, -R20 ;  /* 0x0000000c0c18722b */ /* 0x000fe20000000814 */
[----:B------:R-:W-:-:S07]  /*15d0*/  UMOV UR11, 0x43300000 ;  /* 0x43300000000b7882 */ /* 0x000fce0000000000 */
[C---:B------:R-:W-:Y:S02]  /*15e0*/  DFMA R22, R12.reuse, R22, R24 ;  /* 0x000000160c16722b */ /* 0x040fe40000000018 */
[----:B------:R-:W-:-:S08]  /*15f0*/  DMUL R24, R12, R20 ;  /* 0x000000140c187228 */ /* 0x000fd00000000000 */
[----:B------:R-:W-:-:S08]  /*1600*/  DFMA R26, R12, R20, -R24 ;  /* 0x000000140c1a722b */ /* 0x000fd00000000818 */
[----:B------:R-:W-:Y:S02]  /*1610*/  DFMA R26, R16, R20, R26 ;  /* 0x00000014101a722b */ /* 0x000fe4000000001a */
[----:B------:R-:W-:-:S06]  /*1620*/  DADD R20, R14, R18 ;  /* 0x000000000e147229 */ /* 0x000fcc0000000012 */
[----:B------:R-:W-:Y:S02]  /*1630*/  DFMA R22, R12, R22, R26 ;  /* 0x000000160c16722b */ /* 0x000fe4000000001a */
[----:B------:R-:W-:-:S08]  /*1640*/  DADD R26, R14, -R20 ;  /* 0x000000000e1a7229 */ /* 0x000fd00000000814 */
[----:B------:R-:W-:Y:S02]  /*1650*/  DADD R26, R18, R26 ;  /* 0x00000000121a7229 */ /* 0x000fe4000000001a */
[----:B------:R-:W-:-:S08]  /*1660*/  DMUL R18, R20, R24 ;  /* 0x0000001814127228 */ /* 0x000fd00000000000 */
[----:B------:R-:W-:-:S08]  /*1670*/  DFMA R14, R20, R24, -R18 ;  /* 0x00000018140e722b */ /* 0x000fd00000000812 */
[----:B------:R-:W-:-:S08]  /*1680*/  DFMA R14, R20, R22, R14 ;  /* 0x00000016140e722b */ /* 0x000fd0000000000e */
[----:B------:R-:W-:-:S08]  /*1690*/  DFMA R26, R26, R24, R14 ;  /* 0x000000181a1a722b */ /* 0x000fd0000000000e */
[----:B------:R-:W-:-:S08]  /*16a0*/  DADD R20, R18, R26 ;  /* 0x0000000012147229 */ /* 0x000fd0000000001a */
[--C-:B------:R-:W-:Y:S02]  /*16b0*/  DADD R14, R12, R20.reuse ;  /* 0x000000000c0e7229 */ /* 0x100fe40000000014 */
[----:B------:R-:W-:-:S06]  /*16c0*/  DADD R18, R18, -R20 ;  /* 0x0000000012127229 */ /* 0x000fcc0000000814 */
[----:B------:R-:W-:Y:S02]  /*16d0*/  DADD R12, R12, -R14 ;  /* 0x000000000c0c7229 */ /* 0x000fe4000000080e */
[----:B------:R-:W-:-:S06]  /*16e0*/  DADD R18, R26, R18 ;  /* 0x000000001a127229 */ /* 0x000fcc0000000012 */
[----:B------:R-:W-:-:S08]  /*16f0*/  DADD R12, R20, R12 ;  /* 0x00000000140c7229 */ /* 0x000fd0000000000c */
[----:B------:R-:W-:Y:S01]  /*1700*/  DADD R12, R18, R12 ;  /* 0x00000000120c7229 */ /* 0x000fe2000000000c */
[C---:B------:R-:W-:Y:S01]  /*1710*/  IADD3 R18, PT, PT, R29.reuse, -0x3ff, RZ ;  /* 0xfffffc011d127810 */ /* 0x040fe20007ffe0ff */
[----:B------:R-:W-:-:S06]  /*1720*/  @P1 VIADD R18, R29, 0xfffffc02 ;  /* 0xfffffc021d121836 */ /* 0x000fcc0000000000 */
[----:B------:R-:W-:Y:S01]  /*1730*/  DADD R20, R16, R12 ;  /* 0x0000000010147229 */ /* 0x000fe2000000000c */
[----:B------:R-:W-:Y:S01]  /*1740*/  LOP3.LUT R12, R18, 0x80000000, RZ, 0x3c, !PT ;  /* 0x80000000120c7812 */ /* 0x000fe200078e3cff */
[----:B------:R-:W-:-:S06]  /*1750*/  IMAD.MOV.U32 R13, RZ, RZ, 0x43300000 ;  /* 0x43300000ff0d7424 */ /* 0x000fcc00078e00ff */
[----:B------:R-:W-:Y:S02]  /*1760*/  DADD R16, R14, R20 ;  /* 0x000000000e107229 */ /* 0x000fe40000000014 */
[----:B------:R-:W-:Y:S01]  /*1770*/  DADD R12, R12, -UR10 ;  /* 0x8000000a0c0c7e29 */ /* 0x000fe20008000000 */
[----:B------:R-:W-:Y:S01]  /*1780*/  UMOV UR10, 0xfefa39ef ;  /* 0xfefa39ef000a7882 */ /* 0x000fe20000000000 */
[----:B------:R-:W-:-:S04]  /*1790*/  UMOV UR11, 0x3fe62e42 ;  /* 0x3fe62e42000b7882 */ /* 0x000fc80000000000 */
[--C-:B------:R-:W-:Y:S02]  /*17a0*/  DADD R22, R14, -R16.reuse ;  /* 0x000000000e167229 */ /* 0x100fe40000000810 */
[----:B------:R-:W-:-:S06]  /*17b0*/  DFMA R18, R12, UR10, R16 ;  /* 0x0000000a0c127c2b */ /* 0x000fcc0008000010 */
[----:B------:R-:W-:Y:S02]  /*17c0*/  DADD R22, R20, R22 ;  /* 0x0000000014167229 */ /* 0x000fe40000000016 */
[----:B------:R-:W-:-:S08]  /*17d0*/  DFMA R14, R12, -UR10, R18 ;  /* 0x8000000a0c0e7c2b */ /* 0x000fd00008000012 */
[----:B------:R-:W-:-:S08]  /*17e0*/  DADD R14, -R16, R14 ;  /* 0x00000000100e7229 */ /* 0x000fd0000000010e */
[----:B------:R-:W-:-:S08]  /*17f0*/  DADD R14, R22, -R14 ;  /* 0x00000000160e7229 */ /* 0x000fd0000000080e */
[----:B------:R-:W-:-:S08]  /*1800*/  DFMA R14, R12, UR14, R14 ;  /* 0x0000000e0c0e7c2b */ /* 0x000fd0000800000e */
[----:B------:R-:W-:-:S08]  /*1810*/  DADD R12, R18, R14 ;  /* 0x00000000120c7229 */ /* 0x000fd0000000000e */
[----:B------:R-:W-:Y:S02]  /*1820*/  DADD R18, R18, -R12 ;  /* 0x0000000012127229 */ /* 0x000fe4000000080c */
[----:B------:R-:W-:-:S06]  /*1830*/  DMUL R22, R12, 2 ;  /* 0x400000000c167828 */ /* 0x000fcc0000000000 */
[----:B------:R-:W-:Y:S02]  /*1840*/  DADD R18, R14, R18 ;  /* 0x000000000e127229 */ /* 0x000fe40000000012 */
[----:B------:R-:W-:Y:S01]  /*1850*/  DFMA R20, R12, 2, -R22 ;  /* 0x400000000c14782b */ /* 0x000fe20000000816 */
[----:B------:R-:W-:Y:S02]  /*1860*/  IMAD.MOV.U32 R12, RZ, RZ, 0x652b82fe ;  /* 0x652b82feff0c7424 */ /* 0x000fe400078e00ff */
[----:B------:R-:W-:-:S05]  /*1870*/  IMAD.MOV.U32 R13, RZ, RZ, 0x3ff71547 ;  /* 0x3ff71547ff0d7424 */ /* 0x000fca00078e00ff */
[----:B------:R-:W-:-:S08]  /*1880*/  DFMA R20, R18, 2, R20 ;  /* 0x400000001214782b */ /* 0x000fd00000000014 */
[----:B------:R-:W-:-:S08]  /*1890*/  DADD R14, R22, R20 ;  /* 0x00000000160e7229 */ /* 0x000fd00000000014 */
[----:B------:R-:W-:Y:S02]  /*18a0*/  DFMA R12, R14, R12, 6.75539944105574400000e+15 ;  /* 0x433800000e0c742b */ /* 0x000fe4000000000c */
[----:B------:R-:W-:Y:S01]  /*18b0*/  FSETP.GEU.AND P0, PT, |R15|, 4.1917929649353027344, PT ;  /* 0x4086232b0f00780b */ /* 0x000fe20003f0e200 */
[----:B------:R-:W-:-:S05]  /*18c0*/  DADD R22, R22, -R14 ;  /* 0x0000000016167229 */ /* 0x000fca000000080e */
[----:B------:R-:W-:-:S03]  /*18d0*/  DADD R18, R12, -6.75539944105574400000e+15 ;  /* 0xc33800000c127429 */ /* 0x000fc60000000000 */
[----:B------:R-:W-:-:S05]  /*18e0*/  DADD R20, R20, R22 ;  /* 0x0000000014147229 */ /* 0x000fca0000000016 */
[----:B------:R-:W-:Y:S01]  /*18f0*/  DFMA R16, R18, -UR10, R14 ;  /* 0x8000000a12107c2b */ /* 0x000fe2000800000e */
        /* <DEDUP_REMOVED lines=34> */
[----:B------:R-:W-:Y:S01]  /*1b20*/  LEA R17, R12, R19, 0x14 ;  /* 0x000000130c117211 */ /* 0x000fe200078ea0ff */
[----:B------:R-:W-:Y:S01]  /*1b30*/  IMAD.MOV.U32 R16, RZ, RZ, R18 ;  /* 0x000000ffff107224 */ /* 0x000fe200078e0012 */
[----:B------:R-:W-:Y:S06]  /*1b40*/  @!P0 BRA `(.L_x_25) ;  /* 0x0000000000308947 */ /* 0x000fec0003800000 */
[----:B------:R-:W-:Y:S01]  /*1b50*/  FSETP.GEU.AND P1, PT, |R15|, 4.2275390625, PT ;  /* 0x408748000f00780b */ /* 0x000fe20003f2e200 */
[C---:B------:R-:W-:Y:S02]  /*1b60*/  DADD R16, R14.reuse, +INF ;  /* 0x7ff000000e107429 */ /* 0x040fe40000000000 */
[----:B------:R-:W-:-:S08]  /*1b70*/  DSETP.GEU.AND P0, PT, R14, RZ, PT ;  /* 0x000000ff0e00722a */ /* 0x000fd00003f0e000 */
[----:B------:R-:W-:Y:S02]  /*1b80*/  FSEL R16, R16, RZ, P0 ;  /* 0x000000ff10107208 */ /* 0x000fe40000000000 */
[----:B------:R-:W-:Y:S02]  /*1b90*/  @!P1 LEA.HI R13, R12, R12, RZ, 0x1 ;  /* 0x0000000c0c0d9211 */ /* 0x000fe400078f08ff */
[----:B------:R-:W-:Y:S02]  /*1ba0*/  FSEL R17, R17, RZ, P0 ;  /* 0x000000ff11117208 */ /* 0x000fe40000000000 */
[----:B------:R-:W-:-:S05]  /*1bb0*/  @!P1 SHF.R.S32.HI R13, RZ, 0x1, R13 ;  /* 0x00000001ff0d9819 */ /* 0x000fca000001140d */
[----:B------:R-:W-:Y:S02]  /*1bc0*/  @!P1 IMAD.IADD R12, R12, 0x1, -R13 ;  /* 0x000000010c0c9824 */ /* 0x000fe400078e0a0d */
[----:B------:R-:W-:-:S03]  /*1bd0*/  @!P1 IMAD R19, R13, 0x100000, R19 ;  /* 0x001000000d139824 */ /* 0x000fc600078e0213 */
[----:B------:R-:W-:Y:S01]  /*1be0*/  @!P1 LEA R13, R12, 0x3ff00000, 0x14 ;  /* 0x3ff000000c0d9811 */ /* 0x000fe200078ea0ff */
[----:B------:R-:W-:-:S06]  /*1bf0*/  @!P1 IMAD.MOV.U32 R12, RZ, RZ, RZ ;  /* 0x000000ffff0c9224 */ /* 0x000fcc00078e00ff */
[----:B------:R-:W-:-:S11]  /*1c00*/  @!P1 DMUL R16, R18, R12 ;  /* 0x0000000c12109228 */ /* 0x000fd60000000000 */
.L_x_25:
[----:B------:R-:W-:Y:S01]  /*1c10*/  DFMA R20, R20, R16, R16 ;  /* 0x000000101414722b */ /* 0x000fe20000000010 */
[----:B------:R-:W-:Y:S01]  /*1c20*/  IMAD.MOV.U32 R29, RZ, RZ, 0x0 ;  /* 0x00000000ff1d7424 */ /* 0x000fe200078e00ff */
[----:B------:R-:W-:-:S08]  /*1c30*/  DSETP.NEU.AND P0, PT, |R16|, +INF , PT ;  /* 0x7ff000001000742a */ /* 0x000fd00003f0d200 */
[----:B------:R-:W-:Y:S02]  /*1c40*/  FSEL R12, R16, R20, !P0 ;  /* 0x00000014100c7208 */ /* 0x000fe40004000000 */
[----:B------:R-:W-:Y:S01]  /*1c50*/  FSEL R16, R17, R21, !P0 ;  /* 0x0000001511107208 */ /* 0x000fe20004000000 */
[----:B------:R-:W-:Y:S06]  /*1c60*/  RET.REL.NODEC R28 `(_Z11gpr_predictiiddPdS_P2XY) ;  /* 0xffffffe01ce47950 */ /* 0x000fec0003c3ffff */
.L_x_26:
[----:B------:R-:W-:-:S00]  /*1c70*/  BRA `(.L_x_26) ;  /* 0xfffffffc00fc7947 */ /* 0x000fc0000383ffff */
[----:B------:R-:W-:-:S00]  /*1c80*/  NOP ;  /* 0x0000000000007918 */ /* 0x000fc00000000000 */
[----:B------:R-:W-:-:S00]  /*1c90*/  NOP ;  /* 0x0000000000007918 */ /* 0x000fc00000000000 */
[----:B------:R-:W-:-:S00]  /*1ca0*/  NOP ;  /* 0x0000000000007918 */ /* 0x000fc00000000000 */
[----:B------:R-:W-:-:S00]  /*1cb0*/  NOP ;  /* 0x0000000000007918 */ /* 0x000fc00000000000 */
[----:B------:R-:W-:-:S00]  /*1cc0*/  NOP ;  /* 0x0000000000007918 */ /* 0x000fc00000000000 */
[----:B------:R-:W-:-:S00]  /*1cd0*/  NOP ;  /* 0x0000000000007918 */ /* 0x000fc00000000000 */
[----:B------:R-:W-:-:S00]  /*1ce0*/  NOP ;  /* 0x0000000000007918 */ /* 0x000fc00000000000 */
[----:B------:R-:W-:-:S00]  /*1cf0*/  NOP ;  /* 0x0000000000007918 */ /* 0x000fc00000000000 */
.L_x_121:


//--------------------- .text._Z10gpr_solveriPdS_S_S_ --------------------------
	.section	.text._Z10gpr_solveriPdS_S_S_,"ax",@progbits
	.align	128
        .global         _Z10gpr_solveriPdS_S_S_
        .type           _Z10gpr_solveriPdS_S_S_,@function
        .size           _Z10gpr_solveriPdS_S_S_,(.L_x_122 - _Z10gpr_solveriPdS_S_S_)
        .other          _Z10gpr_solveriPdS_S_S_,@"STO_CUDA_ENTRY STV_DEFAULT"
_Z10gpr_solveriPdS_S_S_:
.text._Z10gpr_solveriPdS_S_S_:
[----:B------:R-:W-:Y:S08]  /*0000*/  LDC R1, c[0x0][0x37c] ;  /* 0x0000df00ff017b82 */ /* 0x000ff00000000800 */
[----:B------:R-:W0:Y:S01]  /*0010*/  LDC.64 R8, c[0x4][0x10] ;  /* 0x01000400ff087b82 */ /* 0x000e220000000a00 */
[----:B------:R-:W0:Y:S02]  /*0020*/  LDCU.64 UR6, c[0x0][0x358] ;  /* 0x00006b00ff0677ac */ /* 0x000e240008000a00 */
[----:B0-----:R-:W2:Y:S02]  /*0030*/  LDG.E R0, desc[UR6][R8.64] ;  /* 0x0000000608007981 */ /* 0x001ea4000c1e1900 */
[----:B--2---:R-:W-:-:S13]  /*0040*/  ISETP.GE.AND P0, PT, R0, 0x1, PT ;  /* 0x000000010000780c */ /* 0x004fda0003f06270 */
[----:B------:R-:W-:Y:S05]  /*0050*/  @!P0 BRA `(.L_x_27) ;  /* 0x0000000800008947 */ /* 0x000fea0003800000 */
[----:B------:R-:W0:Y:S01]  /*0060*/  S2UR UR5, SR_CgaCtaId ;  /* 0x00000000000579c3 */ /* 0x000e220000008800 */
[----:B------:R-:W1:Y:S01]  /*0070*/  S2R R7, SR_TID.X ;  /* 0x0000000000077919 */ /* 0x000e620000002100 */
[----:B------:R-:W-:Y:S01]  /*0080*/  UMOV UR4, 0x400 ;  /* 0x0000040000047882 */ /* 0x000fe20000000000 */
[----:B------:R-:W-:Y:S01]  /*0090*/  IMAD.MOV.U32 R26, RZ, RZ, RZ ;  /* 0x000000ffff1a7224 */ /* 0x000fe200078e00ff */
[----:B0-----:R-:W-:-:S06]  /*00a0*/  ULEA UR4, UR5, UR4, 0x18 ;  /* 0x0000000405047291 */ /* 0x001fcc000f8ec0ff */
[----:B------:R-:W-:-:S04]  /*00b0*/  IMAD.U32 R24, RZ, RZ, UR4 ;  /* 0x00000004ff187e24 */ /* 0x000fc8000f8e00ff */
[----:B-1----:R-:W-:-:S07]  /*00c0*/  IMAD R25, R7, 0x8, R24 ;  /* 0x0000000807197824 */ /* 0x002fce00078e0218 */
.L_x_41:
[----:B0-----:R0:W-:Y:S01]  /*00d0*/  STS.64 [R25], RZ ;  /* 0x000000ff19007388 */ /* 0x0011e20000000a00 */
[----:B------:R-:W-:Y:S01]  /*00e0*/  ISETP.GE.U32.AND P0, PT, R7, R26, PT ;  /* 0x0000001a0700720c */ /* 0x000fe20003f06070 */
[----:B-1----:R-:W1:Y:S01]  /*00f0*/  LDCU UR4, c[0x0][0x380] ;  /* 0x00007000ff0477ac */ /* 0x002e620008000800 */
[----:B------:R-:W-:Y:S11]  /*0100*/  BSSY.RECONVERGENT B0, `(.L_x_28) ;  /* 0x0000013000007945 */ /* 0x000ff60003800200 */
[----:B0--3--:R-:W-:Y:S05]  /*0110*/  @P0 BRA `(.L_x_29) ;  /* 0x0000000000440947 */ /* 0x009fea0003800000 */
[----:B------:R-:W0:Y:S01]  /*0120*/  LDC.64 R4, c[0x0][0x388] ;  /* 0x0000e200ff047b82 */ /* 0x000e220000000a00 */
[----:B------:R-:W-:Y:S01]  /*0130*/  BSSY.RECONVERGENT B1, `(.L_x_30) ;  /* 0x000000e000017945 */ /* 0x000fe20003800200 */
[----:B------:R-:W-:Y:S01]  /*0140*/  IMAD R17, R7, R0, R26 ;  /* 0x0000000007117224 */ /* 0x000fe200078e021a */
[----:B------:R-:W-:Y:S01]  /*0150*/  CS2R R10, SRZ ;  /* 0x00000000000a7805 */ /* 0x000fe2000001ff00 */
[----:B------:R-:W-:-:S04]  /*0160*/  IMAD.MOV.U32 R19, RZ, RZ, R7 ;  /* 0x000000ffff137224 */ /* 0x000fc800078e0007 */
[----:B------:R-:W2:Y:S03]  /*0170*/  LDC.64 R2, c[0x0][0x398] ;  /* 0x0000e600ff027b82 */ /* 0x000ea60000000a00 */
.L_x_31:
[----:B0-----:R-:W-:-:S04]  /*0180*/  IMAD.WIDE R12, R19, 0x8, R4 ;  /* 0x00000008130c7825 */ /* 0x001fc800078e0204 */
[----:B--2---:R-:W-:Y:S02]  /*0190*/  IMAD.WIDE R14, R17, 0x8, R2 ;  /* 0x00000008110e7825 */ /* 0x004fe400078e0202 */
[----:B------:R-:W2:Y:S04]  /*01a0*/  LDG.E.64 R12, desc[UR6][R12.64] ;  /* 0x000000060c0c7981 */ /* 0x000ea8000c1e1b00 */
[----:B------:R-:W2:Y:S01]  /*01b0*/  LDG.E.64 R14, desc[UR6][R14.64] ;  /* 0x000000060e0e7981 */ /* 0x000ea2000c1e1b00 */
[----:B-1----:R-:W-:Y:S02]  /*01c0*/  VIADD R19, R19, UR4 ;  /* 0x0000000413137c36 */ /* 0x002fe40008000000 */
[----:B------:R-:W-:-:S03]  /*01d0*/  IMAD R17, R0, UR4, R17 ;  /* 0x0000000400117c24 */ /* 0x000fc6000f8e0211 */
[----:B------:R-:W-:Y:S01]  /*01e0*/  ISETP.GE.AND P0, PT, R19, R26, PT ;  /* 0x0000001a1300720c */ /* 0x000fe20003f06270 */
[----:B--2---:R-:W-:-:S12]  /*01f0*/  DFMA R10, R14, R12, R10 ;  /* 0x0000000c0e0a722b */ /* 0x004fd8000000000a */
[----:B------:R-:W-:Y:S05]  /*0200*/  @!P0 BRA `(.L_x_31) ;  /* 0xfffffffc00dc8947 */ /* 0x000fea000383ffff */
[----:B------:R-:W-:Y:S05]  /*0210*/  BSYNC.RECONVERGENT B1 ;  /* 0x0000000000017941 */ /* 0x000fea0003800200 */
.L_x_30:
[----:B------:R0:W-:Y:S02]  /*0220*/  STS.64 [R25], R10 ;  /* 0x0000000a19007388 */ /* 0x0001e40000000a00 */
.L_x_29:
[----:B-1----:R-:W-:Y:S05]  /*0230*/  BSYNC.RECONVERGENT B0 ;  /* 0x0000000000007941 */ /* 0x002fea0003800200 */
.L_x_28:
[----:B------:R-:W1:Y:S08]  /*0240*/  LDC.64 R4, c[0x4][0x20] ;  /* 0x01000800ff047b82 */ /* 0x000e700000000a00 */
[----:B------:R-:W-:Y:S01]  /*0250*/  BAR.SYNC.DEFER_BLOCKING 0x0 ;  /* 0x0000000000007b1d */ /* 0x000fe20000010000 */
[----:B------:R-:W-:-:S05]  /*0260*/  ISETP.NE.AND P0, PT, R7, RZ, PT ;  /* 0x000000ff0700720c */ /* 0x000fca0003f05270 */
[----:B------:R-:W-:Y:S08]  /*0270*/  BSSY.RECONVERGENT B0, `(.L_x_32) ;  /* 0x000000c000007945 */ /* 0x000ff00003800200 */
[----:B------:R-:W-:Y:S05]  /*0280*/  @P0 BRA `(.L_x_33) ;  /* 0x0000000000280947 */ /* 0x000fea0003800000 */
[----:B------:R-:W2:Y:S01]  /*0290*/  LDCU UR4, c[0x0][0x380] ;  /* 0x00007000ff0477ac */ /* 0x000ea20008000800 */
[----:B------:R-:W3:Y:S01]  /*02a0*/  LDC.64 R2, c[0x4][0x20] ;  /* 0x01000800ff027b82 */ /* 0x000ee20000000a00 */
[----:B--2---:R-:W-:-:S04]  /*02b0*/  VIMNMX R13, PT, PT, R26, UR4, PT ;  /* 0x000000041a0d7c48 */ /* 0x004fc8000bfe0100 */
[----:B------:R-:W-:Y:S01]  /*02c0*/  LOP3.LUT R0, R13, 0x1, RZ, 0xc0, !PT ;  /* 0x000000010d007812 */ /* 0x000fe200078ec0ff */
[----:B---3--:R2:W-:Y:S03]  /*02d0*/  STG.E desc[UR6][R2.64], R13 ;  /* 0x0000000d02007986 */ /* 0x0085e6000c101906 */
[----:B------:R-:W-:-:S13]  /*02e0*/  ISETP.NE.U32.AND P1, PT, R0, 0x1, PT ;  /* 0x000000010000780c */ /* 0x000fda0003f25070 */
[C---:B------:R-:W-:Y:S02]  /*02f0*/  @!P1 IMAD R0, R13.reuse, 0x8, R24 ;  /* 0x000000080d009824 */ /* 0x040fe400078e0218 */
[----:B0-----:R-:W-:-:S03]  /*0300*/  @!P1 VIADD R11, R13, 0x1 ;  /* 0x000000010d0b9836 */ /* 0x001fc60000000000 */
[----:B------:R2:W-:Y:S04]  /*0310*/  @!P1 STS.64 [R0], RZ ;  /* 0x000000ff00009388 */ /* 0x0005e80000000a00 */
[----:B------:R2:W-:Y:S02]  /*0320*/  @!P1 STG.E desc[UR6][R2.64], R11 ;  /* 0x0000000b02009986 */ /* 0x0005e4000c101906 */
.L_x_33:
[----:B------:R-:W-:Y:S05]  /*0330*/  BSYNC.RECONVERGENT B0 ;  /* 0x0000000000007941 */ /* 0x000fea0003800200 */
.L_x_32:
[----:B------:R-:W-:Y:S06]  /*0340*/  BAR.SYNC.DEFER_BLOCKING 0x0 ;  /* 0x0000000000007b1d */ /* 0x000fec0000010000 */
[----:B-1----:R-:W3:Y:S02]  /*0350*/  LDG.E R4, desc[UR6][R4.64] ;  /* 0x0000000604047981 */ /* 0x002ee4000c1e1900 */
[----:B---3--:R-:W-:-:S13]  /*0360*/  ISETP.GE.AND P1, PT, R4, 0x2, PT ;  /* 0x000000020400780c */ /* 0x008fda0003f26270 */
[----:B------:R-:W-:Y:S05]  /*0370*/  @!P1 BRA `(.L_x_34) ;  /* 0x0000000000809947 */ /* 0x000fea0003800000 */
[----:B------:R-:W-:Y:S01]  /*0380*/  ISETP.NE.AND P0, PT, R7, RZ, PT ;  /* 0x000000ff0700720c */ /* 0x000fe20003f05270 */
[----:B--2---:R-:W-:-:S12]  /*0390*/  IMAD.MOV.U32 R0, RZ, RZ, R4 ;  /* 0x000000ffff007224 */ /* 0x004fd800078e0004 */
.L_x_37:
[--C-:B0-----:R-:W-:Y:S01]  /*03a0*/  IMAD.MOV.U32 R10, RZ, RZ, R0.reuse ;  /* 0x000000ffff0a7224 */ /* 0x101fe200078e0000 */
        /* <DEDUP_REMOVED lines=10> */
[----:B-1----:R-:W0:Y:S02]  /*0450*/  @!P2 LDS.64 R2, [R6] ;  /* 0x000000000602a984 */ /* 0x002e240000000a00 */
[----:B0-----:R-:W-:-:S07]  /*0460*/  @!P2 DADD R2, R2, R4 ;  /* 0x000000000202a229 */ /* 0x001fce0000000004 */
[----:B------:R0:W-:Y:S01]  /*0470*/  @!P2 STS.64 [R25], R2 ;  /* 0x000000021900a388 */ /* 0x0001e20000000a00 */
[----:B------:R-:W-:Y:S06]  /*0480*/  BAR.SYNC.DEFER_BLOCKING 0x0 ;  /* 0x0000000000007b1d */ /* 0x000fec0000010000 */
[----:B------:R-:W-:Y:S05]  /*0490*/  @P1 BRA `(.L_x_36) ;  /* 0x0000000000281947 */ /* 0x000fea0003800000 */
[----:B------:R-:W1:Y:S01]  /*04a0*/  S2UR UR5, SR_CgaCtaId ;  /* 0x00000000000579c3 */ /* 0x000e620000008800 */
[----:B------:R-:W-:Y:S01]  /*04b0*/  UMOV UR4, 0x400 ;  /* 0x0000040000047882 */ /* 0x000fe20000000000 */
[C---:B------:R-:W-:Y:S02]  /*04c0*/  IMAD R6, R0.reuse, 0x8, R24 ;  /* 0x0000000800067824 */ /* 0x040fe400078e0218 */
[----:B------:R-:W-:-:S03]  /*04d0*/  VIADD R0, R0, 0xffffffff ;  /* 0xffffffff00007836 */ /* 0x000fc60000000000 */
[----:B0-----:R-:W-:Y:S01]  /*04e0*/  LDS.64 R2, [R6+-0x8] ;  /* 0xfffff80006027984 */ /* 0x001fe20000000a00 */
[----:B-1----:R-:W-:-:S06]  /*04f0*/  ULEA UR4, UR5, UR4, 0x18 ;  /* 0x0000000405047291 */ /* 0x002fcc000f8ec0ff */
[----:B------:R-:W-:-:S05]  /*0500*/  IMAD.U32 R24, RZ, RZ, UR4 ;  /* 0x00000004ff187e24 */ /* 0x000fca000f8e00ff */
[----:B------:R-:W0:Y:S02]  /*0510*/  LDS.64 R4, [R24] ;  /* 0x0000000018047984 */ /* 0x000e240000000a00 */
[----:B0-----:R-:W-:-:S07]  /*0520*/  DADD R2, R2, R4 ;  /* 0x0000000002027229 */ /* 0x001fce0000000004 */
[----:B------:R1:W-:Y:S04]  /*0530*/  STS.64 [R24], R2 ;  /* 0x0000000218007388 */ /* 0x0003e80000000a00 */
.L_x_36:
[----:B------:R-:W-:Y:S05]  /*0540*/  BSYNC.RECONVERGENT B0 ;  /* 0x0000000000007941 */ /* 0x000fea0003800200 */
.L_x_35:
[----:B------:R-:W-:Y:S01]  /*0550*/  BAR.SYNC.DEFER_BLOCKING 0x0 ;  /* 0x0000000000007b1d */ /* 0x000fe20000010000 */
[----:B------:R-:W-:-:S13]  /*0560*/  ISETP.GT.AND P1, PT, R0, 0x1, PT ;  /* 0x000000010000780c */ /* 0x000fda0003f24270 */
[----:B------:R-:W-:Y:S05]  /*0570*/  @P1 BRA `(.L_x_37) ;  /* 0xfffffffc00881947 */ /* 0x000fea000383ffff */
.L_x_34:
[----:B------:R-:W-:Y:S05]  /*0580*/  WARPSYNC.ALL ;  /* 0x0000000000007948 */ /* 0x000fea0003800000 */
[----:B------:R-:W-:Y:S06]  /*0590*/  BAR.SYNC.DEFER_BLOCKING 0x0 ;  /* 0x0000000000007b1d */ /* 0x000fec0000010000 */
[----:B------:R-:W-:Y:S04]  /*05a0*/  BSSY.RECONVERGENT B0, `(.L_x_38) ;  /* 0x0000026000007945 */ /* 0x000fe80003800200 */
[----:B------:R-:W-:Y:S05]  /*05b0*/  @P0 BRA `(.L_x_39) ;  /* 0x0000000000900947 */ /* 0x000fea0003800000 */
[----:B0-2---:R-:W0:Y:S08]  /*05c0*/  LDC.64 R10, c[0x4][0x10] ;  /* 0x01000400ff0a7b82 */ /* 0x005e300000000a00 */
[----:B------:R-:W2:Y:S01]  /*05d0*/  LDC.64 R4, c[0x0][0x398] ;  /* 0x0000e600ff047b82 */ /* 0x000ea20000000a00 */
[----:B0-----:R-:W1:Y:S07]  /*05e0*/  LDG.E R11, desc[UR6][R10.64] ;  /* 0x000000060a0b7981 */ /* 0x001e6e000c1e1900 */
[----:B------:R-:W0:Y:S01]  /*05f0*/  S2UR UR5, SR_CgaCtaId ;  /* 0x00000000000579c3 */ /* 0x000e220000008800 */
[----:B-1----:R-:W-:-:S04]  /*0600*/  IMAD R3, R11, R26, R26 ;  /* 0x0000001a0b037224 */ /* 0x002fc800078e021a */
[----:B--2---:R-:W-:-:S03]  /*0610*/  IMAD.WIDE R4, R3, 0x8, R4 ;  /* 0x0000000803047825 */ /* 0x004fc600078e0204 */
[----:B------:R-:W1:Y:S03]  /*0620*/  LDC.64 R2, c[0x0][0x3a0] ;  /* 0x0000e800ff027b82 */ /* 0x000e660000000a00 */
[----:B------:R-:W2:Y:S01]  /*0630*/  LDG.E.64 R4, desc[UR6][R4.64] ;  /* 0x0000000604047981 */ /* 0x000ea2000c1e1b00 */
[----:B-1----:R-:W-:-:S06]  /*0640*/  IMAD.WIDE.U32 R2, R26, 0x8, R2 ;  /* 0x000000081a027825 */ /* 0x002fcc00078e0002 */
[----:B------:R-:W3:Y:S01]  /*0650*/  LDG.E.64 R2, desc[UR6][R2.64] ;  /* 0x0000000602027981 */ /* 0x000ee2000c1e1b00 */
[----:B------:R-:W-:Y:S01]  /*0660*/  UMOV UR4, 0x400 ;  /* 0x0000040000047882 */ /* 0x000fe20000000000 */
[----:B------:R-:W-:Y:S01]  /*0670*/  IMAD.MOV.U32 R10, RZ, RZ, 0x1 ;  /* 0x00000001ff0a7424 */ /* 0x000fe200078e00ff */
[----:B0-----:R-:W-:-:S06]  /*0680*/  ULEA UR4, UR5, UR4, 0x18 ;  /* 0x0000000405047291 */ /* 0x001fcc000f8ec0ff */
[----:B------:R-:W-:-:S05]  /*0690*/  IMAD.U32 R24, RZ, RZ, UR4 ;  /* 0x00000004ff187e24 */ /* 0x000fca000f8e00ff */
[----:B------:R-:W3:Y:S01]  /*06a0*/  LDS.64 R14, [R24] ;  /* 0x00000000180e7984 */ /* 0x000ee20000000a00 */
[----:B--2---:R-:W0:Y:S02]  /*06b0*/  MUFU.RCP64H R11, R5 ;  /* 0x00000005000b7308 */ /* 0x004e240000001800 */
[----:B0-----:R-:W-:-:S08]  /*06c0*/  DFMA R12, -R4, R10, 1 ;  /* 0x3ff00000040c742b */ /* 0x001fd0000000010a */
[----:B------:R-:W-:Y:S02]  /*06d0*/  DFMA R12, R12, R12, R12 ;  /* 0x0000000c0c0c722b */ /* 0x000fe4000000000c */
[----:B---3--:R-:W-:-:S06]  /*06e0*/  DADD R14, R2, -R14 ;  /* 0x00000000020e7229 */ /* 0x008fcc000000080e */
[----:B------:R-:W-:-:S04]  /*06f0*/  DFMA R12, R10, R12, R10 ;  /* 0x0000000c0a0c722b */ /* 0x000fc8000000000a */
[----:B------:R-:W-:-:S04]  /*0700*/  FSETP.GEU.AND P1, PT, |R15|, 6.5827683646048100446e-37, PT ;  /* 0x036000000f00780b */ /* 0x000fc80003f2e200 */
[----:B------:R-:W-:-:S08]  /*0710*/  DFMA R10, -R4, R12, 1 ;  /* 0x3ff00000040a742b */ /* 0x000fd0000000010c */
[----:B------:R-:W-:-:S08]  /*0720*/  DFMA R10, R12, R10, R12 ;  /* 0x0000000a0c0a722b */ /* 0x000fd0000000000c */
[----:B------:R-:W-:-:S08]  /*0730*/  DMUL R2, R14, R10 ;  /* 0x0000000a0e027228 */ /* 0x000fd00000000000 */
[----:B------:R-:W-:-:S08]  /*0740*/  DFMA R12, -R4, R2, R14 ;  /* 0x00000002040c722b */ /* 0x000fd0000000010e */
[----:B------:R-:W-:-:S10]  /*0750*/  DFMA R2, R10, R12, R2 ;  /* 0x0000000c0a02722b */ /* 0x000fd40000000002 */
[----:B------:R-:W-:-:S05]  /*0760*/  FFMA R0, RZ, R5, R3 ;  /* 0x00000005ff007223 */ /* 0x000fca0000000003 */
[----:B------:R-:W-:-:S13]  /*0770*/  FSETP.GT.AND P0, PT, |R0|, 1.469367938527859385e-39, PT ;  /* 0x001000000000780b */ /* 0x000fda0003f04200 */
[----:B------:R-:W-:Y:S05]  /*0780*/  @P0 BRA P1, `(.L_x_40) ;  /* 0x0000000000100947 */ /* 0x000fea0000800000 */
[----:B------:R-:W-:-:S07]  /*0790*/  MOV R0, 0x7b0 ;  /* 0x000007b000007802 */ /* 0x000fce0000000f00 */
[----:B------:R-:W-:Y:S05]  /*07a0*/  CALL.REL.NOINC `($__internal_0_$__cuda_sm20_div_rn_f64_full) ;  /* 0x0000000800647944 */ /* 0x000fea0003c00000 */
[----:B------:R-:W-:Y:S02]  /*07b0*/  IMAD.MOV.U32 R2, RZ, RZ, R4 ;  /* 0x000000ffff027224 */ /* 0x000fe400078e0004 */
[----:B------:R-:W-:-:S07]  /*07c0*/  IMAD.MOV.U32 R3, RZ, RZ, R5 ;  /* 0x000000ffff037224 */ /* 0x000fce00078e0005 */
.L_x_40:
[----:B------:R-:W0:Y:S02]  /*07d0*/  LDC.64 R4, c[0x0][0x388] ;  /* 0x0000e200ff047b82 */ /* 0x000e240000000a00 */
[----:B0-----:R-:W-:-:S05]  /*07e0*/  IMAD.WIDE.U32 R4, R26, 0x8, R4 ;  /* 0x000000081a047825 */ /* 0x001fca00078e0004 */
[----:B------:R3:W-:Y:S02]  /*07f0*/  STG.E.64 desc[UR6][R4.64], R2 ;  /* 0x0000000204007986 */ /* 0x0007e4000c101b06 */
.L_x_39:
[----:B------:R-:W-:Y:S05]  /*0800*/  BSYNC.RECONVERGENT B0 ;  /* 0x0000000000007941 */ /* 0x000fea0003800200 */
.L_x_38:
[----:B------:R-:W-:Y:S06]  /*0810*/  BAR.SYNC.DEFER_BLOCKING 0x0 ;  /* 0x0000000000007b1d */ /* 0x000fec0000010000 */
[----:B--2---:R-:W2:Y:S01]  /*0820*/  LDG.E R0, desc[UR6][R8.64] ;  /* 0x0000000608007981 */ /* 0x004ea2000c1e1900 */
[----:B------:R-:W-:-:S05]  /*0830*/  VIADD R26, R26, 0x1 ;  /* 0x000000011a1a7836 */ /* 0x000fca0000000000 */
[----:B--2---:R-:W-:-:S13]  /*0840*/  ISETP.GE.AND P0, PT, R26, R0, PT ;  /* 0x000000001a00720c */ /* 0x004fda0003f06270 */
[----:B------:R-:W-:Y:S05]  /*0850*/  @!P0 BRA `(.L_x_41) ;  /* 0xfffffff8001c8947 */ /* 0x000fea000383ffff */
.L_x_27:
[----:B------:R-:W-:Y:S06]  /*0860*/  BAR.SYNC.DEFER_BLOCKING 0x0 ;  /* 0x0000000000007b1d */ /* 0x000fec0000010000 */
[----:B------:R-:W2:Y:S02]  /*0870*/  LDG.E R9, desc[UR6][R8.64] ;  /* 0x0000000608097981 */ /* 0x000ea4000c1e1900 */
[----:B--2---:R-:W-:-:S13]  /*0880*/  ISETP.GE.AND P0, PT, R9, 0x1, PT ;  /* 0x000000010900780c */ /* 0x004fda0003f06270 */
[----:B------:R-:W-:Y:S05]  /*0890*/  @!P0 EXIT ;  /* 0x000000000000894d */ /* 0x000fea0003800000 */
[----:B------:R-:W2:Y:S01]  /*08a0*/  S2UR UR5, SR_CgaCtaId ;  /* 0x00000000000579c3 */ /* 0x000ea20000008800 */
[----:B------:R-:W1:Y:S01]  /*08b0*/  S2R R7, SR_TID.X ;  /* 0x0000000000077919 */ /* 0x000e620000002100 */
[----:B------:R-:W-:Y:S02]  /*08c0*/  UMOV UR4, 0x400 ;  /* 0x0000040000047882 */ /* 0x000fe40000000000 */
[----:B--2---:R-:W-:-:S06]  /*08d0*/  ULEA UR4, UR5, UR4, 0x18 ;  /* 0x0000000405047291 */ /* 0x004fcc000f8ec0ff */
[----:B------:R-:W-:Y:S01]  /*08e0*/  IMAD.U32 R8, RZ, RZ, UR4 ;  /* 0x00000004ff087e24 */ /* 0x000fe2000f8e00ff */
[----:B-1----:R-:W-:-:S03]  /*08f0*/  LOP3.LUT R24, RZ, R7, RZ, 0x33, !PT ;  /* 0x00000007ff187212 */ /* 0x002fc600078e33ff */
[----:B0-----:R-:W-:-:S07]  /*0900*/  IMAD R25, R7, 0x8, R8 ;  /* 0x0000000807197824 */ /* 0x001fce00078e0208 */
.L_x_55:
[----:B0123--:R-:W0:Y:S01]  /*0910*/  LDC.64 R2, c[0x4][0x10] ;  /* 0x01000400ff027b82 */ /* 0x00fe220000000a00 */
[----:B------:R1:W-:Y:S01]  /*0920*/  STS.64 [R25], RZ ;  /* 0x000000ff19007388 */ /* 0x0003e20000000a00 */
[----:B------:R-:W2:Y:S03]  /*0930*/  LDCU UR4, c[0x0][0x380] ;  /* 0x00007000ff0477ac */ /* 0x000ea60008000800 */
[----:B0-----:R-:W3:Y:S01]  /*0940*/  LDG.E R13, desc[UR6][R2.64] ;  /* 0x00000006020d7981 */ /* 0x001ee2000c1e1900 */
[----:B------:R-:W-:Y:S01]  /*0950*/  BSSY.RECONVERGENT B0, `(.L_x_42) ;  /* 0x0000015000007945 */ /* 0x000fe20003800200 */
[----:B------:R-:W-:Y:S02]  /*0960*/  VIADD R26, R9, 0xffffffff ;  /* 0xffffffff091a7836 */ /* 0x000fe40000000000 */
[----:B---3--:R-:W-:-:S05]  /*0970*/  IMAD.IADD R0, R24, 0x1, R13 ;  /* 0x0000000118007824 */ /* 0x008fca00078e020d */
[----:B------:R-:W-:-:S13]  /*0980*/  ISETP.GE.AND P0, PT, R0, R9, PT ;  /* 0x000000090000720c */ /* 0x000fda0003f06270 */
[----:B-12---:R-:W-:Y:S05]  /*0990*/  @!P0 BRA `(.L_x_43) ;  /* 0x0000000000408947 */ /* 0x006fea0003800000 */
[----:B------:R-:W0:Y:S01]  /*09a0*/  LDC.64 R4, c[0x0][0x390] ;  /* 0x0000e400ff047b82 */ /* 0x000e220000000a00 */
[----:B------:R-:W-:Y:S01]  /*09b0*/  BSSY.RECONVERGENT B1, `(.L_x_44) ;  /* 0x000000d000017945 */ /* 0x000fe20003800200 */
[----:B------:R-:W-:Y:S01]  /*09c0*/  IMAD R19, R26, R13, RZ ;  /* 0x0000000d1a137224 */ /* 0x000fe200078e02ff */
[----:B------:R-:W-:-:S05]  /*09d0*/  CS2R R12, SRZ ;  /* 0x00000000000c7805 */ /* 0x000fca000001ff00 */
[----:B------:R-:W1:Y:S02]  /*09e0*/  LDC.64 R10, c[0x0][0x398] ;  /* 0x0000e600ff0a7b82 */ /* 0x000e640000000a00 */
.L_x_45:
[----:B------:R-:W-:Y:S02]  /*09f0*/  IMAD.IADD R17, R19, 0x1, R0 ;  /* 0x0000000113117824 */ /* 0x000fe400078e0200 */
[----:B0-----:R-:W-:-:S04]  /*0a00*/  IMAD.WIDE.U32 R14, R0, 0x8, R4 ;  /* 0x00000008000e7825 */ /* 0x001fc800078e0004 */
[----:B-1----:R-:W-:Y:S02]  /*0a10*/  IMAD.WIDE R16, R17, 0x8, R10 ;  /* 0x0000000811107825 */ /* 0x002fe400078e020a */
[----:B------:R-:W2:Y:S04]  /*0a20*/  LDG.E.64 R14, desc[UR6][R14.64] ;  /* 0x000000060e0e7981 */ /* 0x000ea8000c1e1b00 */
[----:B------:R-:W2:Y:S01]  /*0a30*/  LDG.E.64 R16, desc[UR6][R16.64] ;  /* 0x0000000610107981 */ /* 0x000ea2000c1e1b00 */
[----:B------:R-:W-:-:S05]  /*0a40*/  VIADD R0, R0, -UR4 ;  /* 0x8000000400007c36 */ /* 0x000fca0008000000 */
[----:B------:R-:W-:Y:S01]  /*0a50*/  ISETP.GE.AND P0, PT, R0, R9, PT ;  /* 0x000000090000720c */ /* 0x000fe20003f06270 */
[----:B--2---:R-:W-:-:S12]  /*0a60*/  DFMA R12, R16, R14, R12 ;  /* 0x0000000e100c722b */ /* 0x004fd8000000000c */
[----:B------:R-:W-:Y:S05]  /*0a70*/  @P0 BRA `(.L_x_45) ;  /* 0xfffffffc00dc0947 */ /* 0x000fea000383ffff */
[----:B------:R-:W-:Y:S05]  /*0a80*/  BSYNC.RECONVERGENT B1 ;  /* 0x0000000000017941 */ /* 0x000fea0003800200 */
.L_x_44:
[----:B------:R0:W-:Y:S02]  /*0a90*/  STS.64 [R25], R12 ;  /* 0x0000000c19007388 */ /* 0x0001e40000000a00 */
.L_x_43:
[----:B------:R-:W-:Y:S05]  /*0aa0*/  BSYNC.RECONVERGENT B0 ;  /* 0x0000000000007941 */ /* 0x000fea0003800200 */
.L_x_42:
[----:B------:R-:W-:Y:S06]  /*0ab0*/  BAR.SYNC.DEFER_BLOCKING 0x0 ;  /* 0x0000000000007b1d */ /* 0x000fec0000010000 */
[----:B------:R-:W0:Y:S01]  /*0ac0*/  LDCU UR4, c[0x0][0x380] ;  /* 0x00007000ff0477ac */ /* 0x000e220008000800 */
[----:B------:R-:W0:Y:S01]  /*0ad0*/  LDG.E R2, desc[UR6][R2.64] ;  /* 0x0000000602027981 */ /* 0x000e22000c1e1900 */
[----:B------:R-:W1:Y:S01]  /*0ae0*/  LDC.64 R4, c[0x4][0x20] ;  /* 0x01000800ff047b82 */ /* 0x000e620000000a00 */
[----:B------:R-:W-:Y:S01]  /*0af0*/  ISETP.NE.AND P0, PT, R7, RZ, PT ;  /* 0x000000ff0700720c */ /* 0x000fe20003f05270 */
[----:B------:R-:W-:Y:S01]  /*0b00*/  BSSY.RECONVERGENT B0, `(.L_x_46) ;  /* 0x000000b000007945 */ /* 0x000fe20003800200 */
[----:B0-----:R-:W-:-:S11]  /*0b10*/  VIADDMNMX R13, R2, -R9, UR4, PT ;  /* 0x00000004020d7e46 */ /* 0x001fd6000b800909 */
[----:B-1----:R-:W-:Y:S05]  /*0b20*/  @P0 BRA `(.L_x_47) ;  /* 0x0000000000200947 */ /* 0x002fea0003800000 */
[----:B------:R-:W0:Y:S01]  /*0b30*/  LDC.64 R2, c[0x4][0x20] ;  /* 0x01000800ff027b82 */ /* 0x000e220000000a00 */
[----:B------:R-:W-:-:S04]  /*0b40*/  LOP3.LUT R0, R13, 0x1, RZ, 0xc0, !PT ;  /* 0x000000010d007812 */ /* 0x000fc800078ec0ff */
[----:B------:R-:W-:-:S13]  /*0b50*/  ISETP.NE.U32.AND P1, PT, R0, 0x1, PT ;  /* 0x000000010000780c */ /* 0x000fda0003f25070 */
[C---:B------:R-:W-:Y:S02]  /*0b60*/  @!P1 IMAD R0, R13.reuse, 0x8, R8 ;  /* 0x000000080d009824 */ /* 0x040fe400078e0208 */
[----:B------:R-:W-:-:S03]  /*0b70*/  @!P1 VIADD R11, R13, 0x1 ;  /* 0x000000010d0b9836 */ /* 0x000fc60000000000 */
[----:B------:R1:W-:Y:S04]  /*0b80*/  @!P1 STS.64 [R0], RZ ;  /* 0x000000ff00009388 */ /* 0x0003e80000000a00 */
[----:B0-----:R1:W-:Y:S04]  /*0b90*/  STG.E desc[UR6][R2.64], R13 ;  /* 0x0000000d02007986 */ /* 0x0013e8000c101906 */
[----:B------:R1:W-:Y:S02]  /*0ba0*/  @!P1 STG.E desc[UR6][R2.64], R11 ;  /* 0x0000000b02009986 */ /* 0x0003e4000c101906 */
.L_x_47:
[----:B------:R-:W-:Y:S05]  /*0bb0*/  BSYNC.RECONVERGENT B0 ;  /* 0x0000000000007941 */ /* 0x000fea0003800200 */
.L_x_46:
[----:B------:R-:W-:Y:S06]  /*0bc0*/  BAR.SYNC.DEFER_BLOCKING 0x0 ;  /* 0x0000000000007b1d */ /* 0x000fec0000010000 */
[----:B------:R-:W2:Y:S02]  /*0bd0*/  LDG.E R4, desc[UR6][R4.64] ;  /* 0x0000000604047981 */ /* 0x000ea4000c1e1900 */
[----:B--2---:R-:W-:-:S13]  /*0be0*/  ISETP.GE.AND P1, PT, R4, 0x2, PT ;  /* 0x000000020400780c */ /* 0x004fda0003f26270 */
[----:B------:R-:W-:Y:S05]  /*0bf0*/  @!P1 BRA `(.L_x_48) ;  /* 0x0000000000809947 */ /* 0x000fea0003800000 */
[----:B------:R-:W-:Y:S01]  /*0c00*/  ISETP.NE.AND P0, PT, R7, RZ, PT ;  /* 0x000000ff0700720c */ /* 0x000fe20003f05270 */
[----:B-1----:R-:W-:-:S12]  /*0c10*/  IMAD.MOV.U32 R0, RZ, RZ, R4 ;  /* 0x000000ffff007224 */ /* 0x002fd800078e0004 */
.L_x_51:
        /* <DEDUP_REMOVED lines=11> */
[----:B01----:R-:W0:Y:S02]  /*0cd0*/  @!P2 LDS.64 R2, [R6] ;  /* 0x000000000602a984 */ /* 0x003e240000000a00 */
        /* <DEDUP_REMOVED lines=14> */
.L_x_50:
[----:B------:R-:W-:Y:S05]  /*0dc0*/  BSYNC.RECONVERGENT B0 ;  /* 0x0000000000007941 */ /* 0x000fea0003800200 */
.L_x_49:
[----:B------:R-:W-:Y:S01]  /*0dd0*/  BAR.SYNC.DEFER_BLOCKING 0x0 ;  /* 0x0000000000007b1d */ /* 0x000fe20000010000 */
[----:B------:R-:W-:-:S13]  /*0de0*/  ISETP.GT.U32.AND P1, PT, R0, 0x1, PT ;  /* 0x000000010000780c */ /* 0x000fda0003f24070 */
[----:B------:R-:W-:Y:S05]  /*0df0*/  @P1 BRA `(.L_x_51) ;  /* 0xfffffffc00881947 */ /* 0x000fea000383ffff */
.L_x_48:
[----:B------:R-:W-:Y:S05]  /*0e00*/  WARPSYNC.ALL ;  /* 0x0000000000007948 */ /* 0x000fea0003800000 */
[----:B------:R-:W-:Y:S06]  /*0e10*/  BAR.SYNC.DEFER_BLOCKING 0x0 ;  /* 0x0000000000007b1d */ /* 0x000fec0000010000 */
[----:B------:R-:W-:Y:S04]  /*0e20*/  BSSY.RECONVERGENT B0, `(.L_x_52) ;  /* 0x000002c000007945 */ /* 0x000fe80003800200 */
[----:B------:R-:W-:Y:S05]  /*0e30*/  @P0 BRA `(.L_x_53) ;  /* 0x0000000000a80947 */ /* 0x000fea0003800000 */
[----:B-1----:R-:W1:Y:S08]  /*0e40*/  LDC.64 R10, c[0x4][0x10] ;  /* 0x01000400ff0a7b82 */ /* 0x002e700000000a00 */
[----:B------:R-:W2:Y:S01]  /*0e50*/  LDC.64 R4, c[0x0][0x398] ;  /* 0x0000e600ff047b82 */ /* 0x000ea20000000a00 */
[----:B-1----:R-:W3:Y:S07]  /*0e60*/  LDG.E R11, desc[UR6][R10.64] ;  /* 0x000000060a0b7981 */ /* 0x002eee000c1e1900 */
[----:B------:R-:W1:Y:S01]  /*0e70*/  S2UR UR5, SR_CgaCtaId ;  /* 0x00000000000579c3 */ /* 0x000e620000008800 */
[----:B---3--:R-:W-:-:S05]  /*0e80*/  IMAD R0, R26, R11, RZ ;  /* 0x0000000b1a007224 */ /* 0x008fca00078e02ff */
[----:B0-----:R-:W-:Y:S02]  /*0e90*/  SHF.R.S32.HI R2, RZ, 0x1f, R0 ;  /* 0x0000001fff027819 */ /* 0x001fe40000011400 */
[----:B------:R-:W-:-:S04]  /*0ea0*/  IADD3 R0, P0, PT, R0, R9, RZ ;  /* 0x0000000900007210 */ /* 0x000fc80007f1e0ff */
[----:B------:R-:W-:Y:S02]  /*0eb0*/  LEA.HI.X.SX32 R2, R9, R2, 0x1, P0 ;  /* 0x0000000209027211 */ /* 0x000fe400000f0eff */
[----:B--2---:R-:W-:-:S04]  /*0ec0*/  LEA R4, P0, R0, R4, 0x3 ;  /* 0x0000000400047211 */ /* 0x004fc800078018ff */
[----:B------:R-:W-:Y:S02]  /*0ed0*/  LEA.HI.X R5, R0, R5, R2, 0x3, P0 ;  /* 0x0000000500057211 */ /* 0x000fe400000f1c02 */
[----:B------:R-:W0:Y:S04]  /*0ee0*/  LDC.64 R2, c[0x0][0x388] ;  /* 0x0000e200ff027b82 */ /* 0x000e280000000a00 */
[----:B------:R-:W2:Y:S01]  /*0ef0*/  LDG.E.64 R4, desc[UR6][R4.64+-0x8] ;  /* 0xfffff80604047981 */ /* 0x000ea2000c1e1b00 */
[----:B0-----:R-:W-:-:S06]  /*0f00*/  IMAD.WIDE R2, R9, 0x8, R2 ;  /* 0x0000000809027825 */ /* 0x001fcc00078e0202 */
[----:B------:R-:W3:Y:S01]  /*0f10*/  LDG.E.64 R2, desc[UR6][R2.64+-0x8] ;  /* 0xfffff80602027981 */ /* 0x000ee2000c1e1b00 */
[----:B------:R-:W-:Y:S01]  /*0f20*/  UMOV UR4, 0x400 ;  /* 0x0000040000047882 */ /* 0x000fe20000000000 */
[----:B------:R-:W-:Y:S01]  /*0f30*/  IMAD.MOV.U32 R12, RZ, RZ, 0x1 ;  /* 0x00000001ff0c7424 */ /* 0x000fe200078e00ff */
[----:B-1----:R-:W-:-:S06]  /*0f40*/  ULEA UR4, UR5, UR4, 0x18 ;  /* 0x0000000405047291 */ /* 0x002fcc000f8ec0ff */
        /* <DEDUP_REMOVED lines=16> */
[----:B------:R-:W-:Y:S01]  /*1050*/  IMAD.MOV.U32 R14, RZ, RZ, R10 ;  /* 0x000000ffff0e7224 */ /* 0x000fe200078e000a */
[----:B------:R-:W-:Y:S01]  /*1060*/  MOV R0, 0x1090 ;  /* 0x0000109000007802 */ /* 0x000fe20000000f00 */
[----:B------:R-:W-:-:S07]  /*1070*/  IMAD.MOV.U32 R15, RZ, RZ, R11 ;  /* 0x000000ffff0f7224 */ /* 0x000fce00078e000b */
[----:B------:R-:W-:Y:S05]  /*1080*/  CALL.REL.NOINC `($__internal_0_$__cuda_sm20_div_rn_f64_full) ;  /* 0x00000000002c7944 */ /* 0x000fea0003c00000 */
[----:B------:R-:W-:Y:S02]  /*1090*/  IMAD.MOV.U32 R2, RZ, RZ, R4 ;  /* 0x000000ffff027224 */ /* 0x000fe400078e0004 */
[----:B------:R-:W-:-:S07]  /*10a0*/  IMAD.MOV.U32 R3, RZ, RZ, R5 ;  /* 0x000000ffff037224 */ /* 0x000fce00078e0005 */
.L_x_54:
[----:B------:R-:W0:Y:S02]  /*10b0*/  LDC.64 R4, c[0x0][0x390] ;  /* 0x0000e400ff047b82 */ /* 0x000e240000000a00 */
[----:B0-----:R-:W-:-:S05]  /*10c0*/  IMAD.WIDE R4, R9, 0x8, R4 ;  /* 0x0000000809047825 */ /* 0x001fca00078e0204 */
[----:B------:R2:W-:Y:S02]  /*10d0*/  STG.E.64 desc[UR6][R4.64+-0x8], R2 ;  /* 0xfffff80204007986 */ /* 0x0005e4000c101b06 */
.L_x_53:
[----:B------:R-:W-:Y:S05]  /*10e0*/  BSYNC.RECONVERGENT B0 ;  /* 0x0000000000007941 */ /* 0x000fea0003800200 */
.L_x_52:
[----:B------:R-:W-:Y:S01]  /*10f0*/  BAR.SYNC.DEFER_BLOCKING 0x0 ;  /* 0x0000000000007b1d */ /* 0x000fe20000010000 */
[----:B------:R-:W-:Y:S01]  /*1100*/  ISETP.GT.AND P0, PT, R9, 0x1, PT ;  /* 0x000000010900780c */ /* 0x000fe20003f04270 */
[----:B------:R-:W-:-:S12]  /*1110*/  IMAD.MOV.U32 R9, RZ, RZ, R26 ;  /* 0x000000ffff097224 */ /* 0x000fd800078e001a */
[----:B------:R-:W-:Y:S05]  /*1120*/  @P0 BRA `(.L_x_55) ;  /* 0xfffffff400f80947 */ /* 0x000fea000383ffff */
[----:B------:R-:W-:Y:S05]  /*1130*/  EXIT ;  /* 0x000000000000794d */ /* 0x000fea0003800000 */
        .weak           $__internal_0_$__cuda_sm20_div_rn_f64_full
        .type           $__internal_0_$__cuda_sm20_div_rn_f64_full,@function
        .size           $__internal_0_$__cuda_sm20_div_rn_f64_full,(.L_x_122 - $__internal_0_$__cuda_sm20_div_rn_f64_full)
$__internal_0_$__cuda_sm20_div_rn_f64_full:
[C---:B------:R-:W-:Y:S01]  /*1140*/  FSETP.GEU.AND P0, PT, |R5|.reuse, 1.469367938527859385e-39, PT ;  /* 0x001000000500780b */ /* 0x040fe20003f0e200 */
[--C-:B------:R-:W-:Y:S01]  /*1150*/  IMAD.MOV.U32 R12, RZ, RZ, R4.reuse ;  /* 0x000000ffff0c7224 */ /* 0x100fe200078e0004 */
[----:B------:R-:W-:Y:S01]  /*1160*/  LOP3.LUT R10, R5, 0x800fffff, RZ, 0xc0, !PT ;  /* 0x800fffff050a7812 */ /* 0x000fe200078ec0ff */
[----:B------:R-:W-:Y:S01]  /*1170*/  IMAD.MOV.U32 R13, RZ, RZ, R5 ;  /* 0x000000ffff0d7224 */ /* 0x000fe200078e0005 */
[C---:B------:R-:W-:Y:S01]  /*1180*/  FSETP.GEU.AND P2, PT, |R15|.reuse, 1.469367938527859385e-39, PT ;  /* 0x001000000f00780b */ /* 0x040fe20003f4e200 */
[----:B------:R-:W-:Y:S01]  /*1190*/  IMAD.MOV.U32 R16, RZ, RZ, 0x1 ;  /* 0x00000001ff107424 */ /* 0x000fe200078e00ff */
[----:B------:R-:W-:Y:S01]  /*11a0*/  LOP3.LUT R11, R10, 0x3ff00000, RZ, 0xfc, !PT ;  /* 0x3ff000000a0b7812 */ /* 0x000fe200078efcff */
[----:B------:R-:W-:Y:S01]  /*11b0*/  IMAD.MOV.U32 R10, RZ, RZ, R4 ;  /* 0x000000ffff0a7224 */ /* 0x000fe200078e0004 */
[----:B------:R-:W-:Y:S01]  /*11c0*/  LOP3.LUT R2, R15, 0x7ff00000, RZ, 0xc0, !PT ;  /* 0x7ff000000f027812 */ /* 0x000fe200078ec0ff */
[----:B------:R-:W-:Y:S01]  /*11d0*/  BSSY.RECONVERGENT B1, `(.L_x_56) ;  /* 0x0000050000017945 */ /* 0x000fe20003800200 */
[----:B------:R-:W-:-:S03]  /*11e0*/  LOP3.LUT R5, R5, 0x7ff00000, RZ, 0xc0, !PT ;  /* 0x7ff0000005057812 */ /* 0x000fc600078ec0ff */
[----:B------:R-:W-:Y:S01]  /*11f0*/  @!P0 DMUL R10, R12, 8.98846567431157953865e+307 ;  /* 0x7fe000000c0a8828 */ /* 0x000fe20000000000 */
[C---:B------:R-:W-:Y:S01]  /*1200*/  ISETP.GE.U32.AND P1, PT, R2.reuse, R5, PT ;  /* 0x000000050200720c */ /* 0x040fe20003f26070 */
[----:B------:R-:W-:Y:S02]  /*1210*/  IMAD.MOV.U32 R4, RZ, RZ, R2 ;  /* 0x000000ffff047224 */ /* 0x000fe400078e0002 */
[----:B------:R-:W-:Y:S02]  /*1220*/  @!P2 LOP3.LUT R3, R13, 0x7ff00000, RZ, 0xc0, !PT ;  /* 0x7ff000000d03a812 */ /* 0x000fe400078ec0ff */
[----:B------:R-:W0:Y:S02]  /*1230*/  MUFU.RCP64H R17, R11 ;  /* 0x0000000b00117308 */ /* 0x000e240000001800 */
[----:B------:R-:W-:Y:S01]  /*1240*/  @!P2 ISETP.GE.U32.AND P3, PT, R2, R3, PT ;  /* 0x000000030200a20c */ /* 0x000fe20003f66070 */
[----:B------:R-:W-:Y:S01]  /*1250*/  IMAD.MOV.U32 R3, RZ, RZ, 0x1ca00000 ;  /* 0x1ca00000ff037424 */ /* 0x000fe200078e00ff */
[----:B------:R-:W-:-:S04]  /*1260*/  @!P0 LOP3.LUT R5, R11, 0x7ff00000, RZ, 0xc0, !PT ;  /* 0x7ff000000b058812 */ /* 0x000fc800078ec0ff */
[----:B------:R-:W-:-:S04]  /*1270*/  @!P2 SEL R19, R3, 0x63400000, !P3 ;  /* 0x634000000313a807 */ /* 0x000fc80005800000 */
[----:B------:R-:W-:-:S04]  /*1280*/  @!P2 LOP3.LUT R22, R19, 0x80000000, R15, 0xf8, !PT ;  /* 0x800000001316a812 */ /* 0x000fc800078ef80f */
[----:B------:R-:W-:Y:S01]  /*1290*/  @!P2 LOP3.LUT R23, R22, 0x100000, RZ, 0xfc, !PT ;  /* 0x001000001617a812 */ /* 0x000fe200078efcff */
[----:B0-----:R-:W-:Y:S01]  /*12a0*/  DFMA R20, R16, -R10, 1 ;  /* 0x3ff000001014742b */ /* 0x001fe2000000080a */
[----:B------:R-:W-:-:S07]  /*12b0*/  @!P2 IMAD.MOV.U32 R22, RZ, RZ, RZ ;  /* 0x000000ffff16a224 */ /* 0x000fce00078e00ff */
[----:B------:R-:W-:-:S08]  /*12c0*/  DFMA R20, R20, R20, R20 ;  /* 0x000000141414722b */ /* 0x000fd00000000014 */
[----:B------:R-:W-:Y:S01]  /*12d0*/  DFMA R20, R16, R20, R16 ;  /* 0x000000141014722b */ /* 0x000fe20000000010 */
[----:B------:R-:W-:Y:S01]  /*12e0*/  SEL R17, R3, 0x63400000, !P1 ;  /* 0x6340000003117807 */ /* 0x000fe20004800000 */
[----:B------:R-:W-:-:S03]  /*12f0*/  IMAD.MOV.U32 R16, RZ, RZ, R14 ;  /* 0x000000ffff107224 */ /* 0x000fc600078e000e */
[----:B------:R-:W-:-:S03]  /*1300*/  LOP3.LUT R17, R17, 0x800fffff, R15, 0xf8, !PT ;  /* 0x800fffff11117812 */ /* 0x000fc600078ef80f */
[----:B------:R-:W-:-:S03]  /*1310*/  DFMA R18, R20, -R10, 1 ;  /* 0x3ff000001412742b */ /* 0x000fc6000000080a */
[----:B------:R-:W-:-:S05]  /*1320*/  @!P2 DFMA R16, R16, 2, -R22 ;  /* 0x400000001010a82b */ /* 0x000fca0000000816 */
[----:B------:R-:W-:-:S05]  /*1330*/  DFMA R18, R20, R18, R20 ;  /* 0x000000121412722b */ /* 0x000fca0000000014 */
[----:B------:R-:W-:-:S03]  /*1340*/  @!P2 LOP3.LUT R4, R17, 0x7ff00000, RZ, 0xc0, !PT ;  /* 0x7ff000001104a812 */ /* 0x000fc600078ec0ff */
[----:B------:R-:W-:Y:S02]  /*1350*/  DMUL R20, R18, R16 ;  /* 0x0000001012147228 */ /* 0x000fe40000000000 */
[----:B------:R-:W-:-:S05]  /*1360*/  VIADD R6, R4, 0xffffffff ;  /* 0xffffffff04067836 */ /* 0x000fca0000000000 */
[----:B------:R-:W-:Y:S01]  /*1370*/  ISETP.GT.U32.AND P0, PT, R6, 0x7feffffe, PT ;  /* 0x7feffffe0600780c */ /* 0x000fe20003f04070 */
[----:B------:R-:W-:Y:S01]  /*1380*/  VIADD R6, R5, 0xffffffff ;  /* 0xffffffff05067836 */ /* 0x000fe20000000000 */
[----:B------:R-:W-:-:S04]  /*1390*/  DFMA R22, R20, -R10, R16 ;  /* 0x8000000a1416722b */ /* 0x000fc80000000010 */
[----:B------:R-:W-:-:S04]  /*13a0*/  ISETP.GT.U32.OR P0, PT, R6, 0x7feffffe, P0 ;  /* 0x7feffffe0600780c */ /* 0x000fc80000704470 */
[----:B------:R-:W-:-:S09]  /*13b0*/  DFMA R22, R18, R22, R20 ;  /* 0x000000161216722b */ /* 0x000fd20000000014 */
[----:B------:R-:W-:Y:S05]  /*13c0*/  @P0 BRA `(.L_x_57) ;  /* 0x00000000006c0947 */ /* 0x000fea0003800000 */
[----:B------:R-:W-:-:S04]  /*13d0*/  LOP3.LUT R5, R13, 0x7ff00000, RZ, 0xc0, !PT ;  /* 0x7ff000000d057812 */ /* 0x000fc800078ec0ff */
[CC--:B------:R-:W-:Y:S02]  /*13e0*/  VIADDMNMX R4, R2.reuse, -R5.reuse, 0xb9600000, !PT ;  /* 0xb960000002047446 */ /* 0x0c0fe40007800905 */
[----:B------:R-:W-:Y:S02]  /*13f0*/  ISETP.GE.U32.AND P0, PT, R2, R5, PT ;  /* 0x000000050200720c */ /* 0x000fe40003f06070 */
[----:B------:R-:W-:Y:S02]  /*1400*/  VIMNMX R4, PT, PT, R4, 0x46a00000, PT ;  /* 0x46a0000004047848 */ /* 0x000fe40003fe0100 */
[----:B------:R-:W-:-:S05]  /*1410*/  SEL R3, R3, 0x63400000, !P0 ;  /* 0x6340000003037807 */ /* 0x000fca0004000000 */
[----:B------:R-:W-:Y:S02]  /*1420*/  IMAD.IADD R6, R4, 0x1, -R3 ;  /* 0x0000000104067824 */ /* 0x000fe400078e0a03 */
[----:B------:R-:W-:Y:S02]  /*1430*/  IMAD.MOV.U32 R4, RZ, RZ, RZ ;  /* 0x000000ffff047224 */ /* 0x000fe400078e00ff */
[----:B------:R-:W-:-:S06]  /*1440*/  VIADD R5, R6, 0x7fe00000 ;  /* 0x7fe0000006057836 */ /* 0x000fcc0000000000 */
[----:B------:R-:W-:-:S10]  /*1450*/  DMUL R2, R22, R4 ;  /* 0x0000000416027228 */ /* 0x000fd40000000000 */
[----:B------:R-:W-:-:S13]  /*1460*/  FSETP.GTU.AND P0, PT, |R3|, 1.469367938527859385e-39, PT ;  /* 0x001000000300780b */ /* 0x000fda0003f0c200 */
[----:B------:R-:W-:Y:S05]  /*1470*/  @P0 BRA `(.L_x_58) ;  /* 0x0000000000940947 */ /* 0x000fea0003800000 */
[----:B------:R-:W-:-:S06]  /*1480*/  DFMA R10, R22, -R10, R16 ;  /* 0x8000000a160a722b */ /* 0x000fcc0000000010 */
[----:B------:R-:W-:-:S04]  /*1490*/  IMAD.MOV.U32 R10, RZ, RZ, RZ ;  /* 0x000000ffff0a7224 */ /* 0x000fc800078e00ff */
[C---:B------:R-:W-:Y:S02]  /*14a0*/  FSETP.NEU.AND P0, PT, R11.reuse, RZ, PT ;  /* 0x000000ff0b00720b */ /* 0x040fe40003f0d000 */
[----:B------:R-:W-:-:S04]  /*14b0*/  LOP3.LUT R13, R11, 0x80000000, R13, 0x48, !PT ;  /* 0x800000000b0d7812 */ /* 0x000fc800078e480d */
[----:B------:R-:W-:-:S07]  /*14c0*/  LOP3.LUT R11, R13, R5, RZ, 0xfc, !PT ;  /* 0x000000050d0b7212 */ /* 0x000fce00078efcff */
[----:B------:R-:W-:Y:S05]  /*14d0*/  @!P0 BRA `(.L_x_58) ;  /* 0x00000000007c8947 */ /* 0x000fea0003800000 */
[----:B------:R-:W-:Y:S01]  /*14e0*/  IMAD.MOV R5, RZ, RZ, -R6 ;  /* 0x000000ffff057224 */ /* 0x000fe200078e0a06 */
[----:B------:R-:W-:Y:S01]  /*14f0*/  DMUL.RP R10, R22, R10 ;  /* 0x0000000a160a7228 */ /* 0x000fe20000008000 */
[----:B------:R-:W-:-:S06]  /*1500*/  IMAD.MOV.U32 R4, RZ, RZ, RZ ;  /* 0x000000ffff047224 */ /* 0x000fcc00078e00ff */
[----:B------:R-:W-:-:S03]  /*1510*/  DFMA R4, R2, -R4, R22 ;  /* 0x800000040204722b */ /* 0x000fc60000000016 */
[----:B------:R-:W-:-:S03]  /*1520*/  LOP3.LUT R13, R11, R13, RZ, 0x3c, !PT ;  /* 0x0000000d0b0d7212 */ /* 0x000fc600078e3cff */
[----:B------:R-:W-:-:S04]  /*1530*/  IADD3 R4, PT, PT, -R6, -0x43300000, RZ ;  /* 0xbcd0000006047810 */ /* 0x000fc80007ffe1ff */
[----:B------:R-:W-:-:S04]  /*1540*/  FSETP.NEU.AND P0, PT, |R5|, R4, PT ;  /* 0x000000040500720b */ /* 0x000fc80003f0d200 */
[----:B------:R-:W-:Y:S02]  /*1550*/  FSEL R2, R10, R2, !P0 ;  /* 0x000000020a027208 */ /* 0x000fe40004000000 */
[----:B------:R-:W-:Y:S01]  /*1560*/  FSEL R3, R13, R3, !P0 ;  /* 0x000000030d037208 */ /* 0x000fe20004000000 */
[----:B------:R-:W-:Y:S06]  /*1570*/  BRA `(.L_x_58) ;  /* 0x0000000000547947 */ /* 0x000fec0003800000 */
.L_x_57:
[----:B------:R-:W-:-:S14]  /*1580*/  DSETP.NAN.AND P0, PT, R14, R14, PT ;  /* 0x0000000e0e00722a */ /* 0x000fdc0003f08000 */
[----:B------:R-:W-:Y:S05]  /*1590*/  @P0 BRA `(.L_x_59) ;  /* 0x0000000000440947 */ /* 0x000fea0003800000 */
[----:B------:R-:W-:-:S14]  /*15a0*/  DSETP.NAN.AND P0, PT, R12, R12, PT ;  /* 0x0000000c0c00722a */ /* 0x000fdc0003f08000 */
[----:B------:R-:W-:Y:S05]  /*15b0*/  @P0 BRA `(.L_x_60) ;  /* 0x0000000000300947 */ /* 0x000fea0003800000 */
[----:B------:R-:W-:Y:S01]  /*15c0*/  ISETP.NE.AND P0, PT, R4, R5, PT ;  /* 0x000000050400720c */ /* 0x000fe20003f05270 */
[----:B------:R-:W-:Y:S02]  /*15d0*/  IMAD.MOV.U32 R2, RZ, RZ, 0x0 ;  /* 0x00000000ff027424 */ /* 0x000fe400078e00ff */
[----:B------:R-:W-:-:S10]  /*15e0*/  IMAD.MOV.U32 R3, RZ, RZ, -0x80000 ;  /* 0xfff80000ff037424 */ /* 0x000fd400078e00ff */
[----:B------:R-:W-:Y:S05]  /*15f0*/  @!P0 BRA `(.L_x_58) ;  /* 0x0000000000348947 */ /* 0x000fea0003800000 */
[----:B------:R-:W-:Y:S02]  /*1600*/  ISETP.NE.AND P0, PT, R4, 0x7ff00000, PT ;  /* 0x7ff000000400780c */ /* 0x000fe40003f05270 */
[----:B------:R-:W-:Y:S02]  /*1610*/  LOP3.LUT R3, R15, 0x80000000, R13, 0x48, !PT ;  /* 0x800000000f037812 */ /* 0x000fe400078e480d */
[----:B------:R-:W-:-:S13]  /*1620*/  ISETP.EQ.OR P0, PT, R5, RZ, !P0 ;  /* 0x000000ff0500720c */ /* 0x000fda0004702670 */
[----:B------:R-:W-:Y:S01]  /*1630*/  @P0 LOP3.LUT R4, R3, 0x7ff00000, RZ, 0xfc, !PT ;  /* 0x7ff0000003040812 */ /* 0x000fe200078efcff */
[----:B------:R-:W-:Y:S02]  /*1640*/  @!P0 IMAD.MOV.U32 R2, RZ, RZ, RZ ;  /* 0x000000ffff028224 */ /* 0x000fe400078e00ff */
[----:B------:R-:W-:Y:S02]  /*1650*/  @P0 IMAD.MOV.U32 R2, RZ, RZ, RZ ;  /* 0x000000ffff020224 */ /* 0x000fe400078e00ff */
[----:B------:R-:W-:Y:S01]  /*1660*/  @P0 IMAD.MOV.U32 R3, RZ, RZ, R4 ;  /* 0x000000ffff030224 */ /* 0x000fe200078e0004 */
[----:B------:R-:W-:Y:S06]  /*1670*/  BRA `(.L_x_58) ;  /* 0x0000000000147947 */ /* 0x000fec0003800000 */
.L_x_60:
[----:B------:R-:W-:Y:S01]  /*1680*/  LOP3.LUT R3, R13, 0x80000, RZ, 0xfc, !PT ;  /* 0x000800000d037812 */ /* 0x000fe200078efcff */
[----:B------:R-:W-:Y:S01]  /*1690*/  IMAD.MOV.U32 R2, RZ, RZ, R12 ;  /* 0x000000ffff027224 */ /* 0x000fe200078e000c */
[----:B------:R-:W-:Y:S06]  /*16a0*/  BRA `(.L_x_58) ;  /* 0x0000000000087947 */ /* 0x000fec0003800000 */
.L_x_59:
[----:B------:R-:W-:Y:S01]  /*16b0*/  LOP3.LUT R3, R15, 0x80000, RZ, 0xfc, !PT ;  /* 0x000800000f037812 */ /* 0x000fe200078efcff */
[----:B------:R-:W-:-:S07]  /*16c0*/  IMAD.MOV.U32 R2, RZ, RZ, R14 ;  /* 0x000000ffff027224 */ /* 0x000fce00078e000e */
.L_x_58:
[----:B------:R-:W-:Y:S05]  /*16d0*/  BSYNC.RECONVERGENT B1 ;  /* 0x0000000000017941 */ /* 0x000fea0003800200 */
.L_x_56:
[----:B------:R-:W-:Y:S02]  /*16e0*/  IMAD.MOV.U32 R4, RZ, RZ, R2 ;  /* 0x000000ffff047224 */ /* 0x000fe400078e0002 */
[----:B------:R-:W-:Y:S02]  /*16f0*/  IMAD.MOV.U32 R5, RZ, RZ, R3 ;  /* 0x000000ffff057224 */ /* 0x000fe400078e0003 */
[----:B------:R-:W-:Y:S02]  /*1700*/  IMAD.MOV.U32 R2, RZ, RZ, R0 ;  /* 0x000000ffff027224 */ /* 0x000fe400078e0000 */
[----:B------:R-:W-:-:S04]  /*1710*/  IMAD.MOV.U32 R3, RZ, RZ, 0x0 ;  /* 0x00000000ff037424 */ /* 0x000fc800078e00ff */
[----:B------:R-:W-:Y:S05]  /*1720*/  RET.REL.NODEC R2 `(_Z10gpr_solveriPdS_S_S_) ;  /* 0xffffffe802347950 */ /* 0x000fea0003c3ffff */
.L_x_61:
        /* <DEDUP_REMOVED lines=13> */
.L_x_122:


//--------------------- .text._Z12gpr_choleskyiPdS_ --------------------------
	.section	.text._Z12gpr_choleskyiPdS_,"ax",@progbits
	.align	128
        .global         _Z12gpr_choleskyiPdS_
        .type           _Z12gpr_choleskyiPdS_,@function
        .size           _Z12gpr_choleskyiPdS_,(.L_x_124 - _Z12gpr_choleskyiPdS_)
        .other          _Z12gpr_choleskyiPdS_,@"STO_CUDA_ENTRY STV_DEFAULT"
_Z12gpr_choleskyiPdS_:
.text._Z12gpr_choleskyiPdS_:
[----:B------:R-:W-:Y:S08]  /*0000*/  LDC R1, c[0x0][0x37c] ;  /* 0x0000df00ff017b82 */ /* 0x000ff00000000800 */
[----:B------:R-:W0:Y:S01]  /*0010*/  LDC.64 R2, c[0x4][0x10] ;  /* 0x01000400ff027b82 */ /* 0x000e220000000a00 */
[----:B------:R-:W0:Y:S02]  /*0020*/  LDCU.64 UR6, c[0x0][0x358] ;  /* 0x00006b00ff0677ac */ /* 0x000e240008000a00 */
[----:B0-----:R-:W2:Y:S02]  /*0030*/  LDG.E R2, desc[UR6][R2.64] ;  /* 0x0000000602027981 */ /* 0x001ea4000c1e1900 */
[----:B--2---:R-:W-:-:S13]  /*0040*/  ISETP.GE.AND P0, PT, R2, 0x1, PT ;  /* 0x000000010200780c */ /* 0x004fda0003f06270 */
[----:B------:R-:W-:Y:S05]  /*0050*/  @!P0 EXIT ;  /* 0x000000000000894d */ /* 0x000fea0003800000 */
[----:B------:R-:W0:Y:S01]  /*0060*/  S2R R7, SR_TID.X ;  /* 0x0000000000077919 */ /* 0x000e220000002100 */
[----:B------:R-:W1:Y:S01]  /*0070*/  S2UR UR5, SR_CgaCtaId ;  /* 0x00000000000579c3 */ /* 0x000e620000008800 */
[----:B------:R-:W-:Y:S01]  /*0080*/  UMOV UR4, 0x400 ;  /* 0x0000040000047882 */ /* 0x000fe20000000000 */
[----:B------:R-:W-:Y:S01]  /*0090*/  IMAD.MOV.U32 R3, RZ, RZ, R2 ;  /* 0x000000ffff037224 */ /* 0x000fe200078e0002 */
[----:B------:R-:W-:Y:S01]  /*00a0*/  PRMT R6, RZ, 0x7610, R6 ;  /* 0x00007610ff067816 */ /* 0x000fe20000000006 */
[----:B------:R-:W-:Y:S01]  /*00b0*/  IMAD.MOV.U32 R8, RZ, RZ, RZ ;  /* 0x000000ffff087224 */ /* 0x000fe200078e00ff */
[----:B------:R-:W-:Y:S01]  /*00c0*/  PRMT R4, RZ, 0x7610, R4 ;  /* 0x00007610ff047816 */ /* 0x000fe20000000004 */
[----:B-1----:R-:W-:-:S06]  /*00d0*/  ULEA UR4, UR5, UR4, 0x18 ;  /* 0x0000000405047291 */ /* 0x002fcc000f8ec0ff */
[----:B0-----:R-:W-:-:S07]  /*00e0*/  LEA R2, R7, UR4, 0x3 ;  /* 0x0000000407027c11 */ /* 0x001fce000f8e18ff */
.L_x_91:
[----:B0-----:R0:W-:Y:S01]  /*00f0*/  STS.64 [R2], RZ ;  /* 0x000000ff02007388 */ /* 0x0011e20000000a00 */
[----:B------:R-:W-:Y:S01]  /*0100*/  ISETP.GE.U32.AND P0, PT, R7, R8, PT ;  /* 0x000000080700720c */ /* 0x000fe20003f06070 */
[----:B------:R-:W1:Y:S01]  /*0110*/  LDCU UR4, c[0x0][0x380] ;  /* 0x00007000ff0477ac */ /* 0x000e620008000800 */
[----:B------:R-:W-:Y:S11]  /*0120*/  BSSY.RECONVERGENT B0, `(.L_x_62) ;  /* 0x0000010000007945 */ /* 0x000ff60003800200 */
[----:B0-----:R-:W-:Y:S05]  /*0130*/  @P0 BRA `(.L_x_63) ;  /* 0x0000000000380947 */ /* 0x001fea0003800000 */
[----:B------:R-:W0:Y:S01]  /*0140*/  LDC.64 R14, c[0x0][0x390] ;  /* 0x0000e400ff0e7b82 */ /* 0x000e220000000a00 */
[----:B------:R-:W-:Y:S01]  /*0150*/  BSSY.RECONVERGENT B1, `(.L_x_64) ;  /* 0x000000b000017945 */ /* 0x000fe20003800200 */
[----:B------:R-:W-:Y:S01]  /*0160*/  IMAD R0, R7, R3, R8 ;  /* 0x0000000307007224 */ /* 0x000fe200078e0208 */
[----:B------:R-:W-:Y:S01]  /*0170*/  CS2R R10, SRZ ;  /* 0x00000000000a7805 */ /* 0x000fe2000001ff00 */
[----:B------:R-:W-:-:S07]  /*0180*/  IMAD.MOV.U32 R5, RZ, RZ, R7 ;  /* 0x000000ffff057224 */ /* 0x000fce00078e0007 */
.L_x_65:
[----:B0-----:R-:W-:-:S06]  /*0190*/  IMAD.WIDE R12, R0, 0x8, R14 ;  /* 0x00000008000c7825 */ /* 0x001fcc00078e020e */
[----:B------:R-:W2:Y:S01]  /*01a0*/  LDG.E.64 R12, desc[UR6][R12.64] ;  /* 0x000000060c0c7981 */ /* 0x000ea2000c1e1b00 */
[----:B-1----:R-:W-:Y:S02]  /*01b0*/  VIADD R5, R5, UR4 ;  /* 0x0000000405057c36 */ /* 0x002fe40008000000 */
[----:B------:R-:W-:-:S03]  /*01c0*/  IMAD R0, R3, UR4, R0 ;  /* 0x0000000403007c24 */ /* 0x000fc6000f8e0200 */
[----:B------:R-:W-:Y:S01]  /*01d0*/  ISETP.GE.AND P0, PT, R5, R8, PT ;  /* 0x000000080500720c */ /* 0x000fe20003f06270 */
[----:B--2---:R-:W-:-:S12]  /*01e0*/  DFMA R10, R12, R12, R10 ;  /* 0x0000000c0c0a722b */ /* 0x004fd8000000000a */
[----:B------:R-:W-:Y:S05]  /*01f0*/  @!P0 BRA `(.L_x_65) ;  /* 0xfffffffc00e48947 */ /* 0x000fea000383ffff */
[----:B------:R-:W-:Y:S05]  /*0200*/  BSYNC.RECONVERGENT B1 ;  /* 0x0000000000017941 */ /* 0x000fea0003800200 */
.L_x_64:
[----:B------:R0:W-:Y:S02]  /*0210*/  STS.64 [R2], R10 ;  /* 0x0000000a02007388 */ /* 0x0001e40000000a00 */
.L_x_63:
[----:B-1----:R-:W-:Y:S05]  /*0220*/  BSYNC.RECONVERGENT B0 ;  /* 0x0000000000007941 */ /* 0x002fea0003800200 */
.L_x_62:
[----:B------:R-:W1:Y:S08]  /*0230*/  LDC.64 R12, c[0x4][0x20] ;  /* 0x01000800ff0c7b82 */ /* 0x000e700000000a00 */
[----:B------:R-:W-:Y:S01]  /*0240*/  BAR.SYNC.DEFER_BLOCKING 0x0 ;  /* 0x0000000000007b1d */ /* 0x000fe20000010000 */
[----:B------:R-:W-:-:S05]  /*0250*/  ISETP.NE.AND P0, PT, R7, RZ, PT ;  /* 0x000000ff0700720c */ /* 0x000fca0003f05270 */
[----:B------:R-:W-:Y:S08]  /*0260*/  BSSY.RECONVERGENT B0, `(.L_x_66) ;  /* 0x0000010000007945 */ /* 0x000ff00003800200 */
[----:B------:R-:W-:Y:S05]  /*0270*/  @P0 BRA `(.L_x_67) ;  /* 0x0000000000380947 */ /* 0x000fea0003800000 */
[----:B0-----:R-:W0:Y:S01]  /*0280*/  LDC.64 R10, c[0x4][0x20] ;  /* 0x01000800ff0a7b82 */ /* 0x001e220000000a00 */
[----:B------:R-:W2:Y:S02]  /*0290*/  LDCU UR4, c[0x0][0x380] ;  /* 0x00007000ff0477ac */ /* 0x000ea40008000800 */
[----:B--2---:R-:W-:-:S04]  /*02a0*/  VIMNMX R5, PT, PT, R8, UR4, PT ;  /* 0x0000000408057c48 */ /* 0x004fc8000bfe0100 */
[----:B------:R-:W-:Y:S01]  /*02b0*/  LOP3.LUT R0, R5, 0x1, RZ, 0xc0, !PT ;  /* 0x0000000105007812 */ /* 0x000fe200078ec0ff */
[----:B0-----:R2:W-:Y:S03]  /*02c0*/  STG.E desc[UR6][R10.64], R5 ;  /* 0x000000050a007986 */ /* 0x0015e6000c101906 */
[----:B------:R-:W-:-:S13]  /*02d0*/  ISETP.NE.U32.AND P1, PT, R0, 0x1, PT ;  /* 0x000000010000780c */ /* 0x000fda0003f25070 */
[----:B--2---:R-:W-:Y:S05]  /*02e0*/  @P1 BRA `(.L_x_67) ;  /* 0x00000000001c1947 */ /* 0x004fea0003800000 */
[----:B------:R-:W0:Y:S01]  /*02f0*/  S2R R3, SR_CgaCtaId ;  /* 0x0000000000037919 */ /* 0x000e220000008800 */
[----:B------:R-:W-:-:S04]  /*0300*/  MOV R0, 0x400 ;  /* 0x0000040000007802 */ /* 0x000fc80000000f00 */
[----:B0-----:R-:W-:Y:S02]  /*0310*/  LEA R0, R3, R0, 0x18 ;  /* 0x0000000003007211 */ /* 0x001fe400078ec0ff */
[----:B------:R-:W-:-:S03]  /*0320*/  IADD3 R3, PT, PT, R5, 0x1, RZ ;  /* 0x0000000105037810 */ /* 0x000fc60007ffe0ff */
[----:B------:R-:W-:Y:S02]  /*0330*/  IMAD R0, R5, 0x8, R0 ;  /* 0x0000000805007824 */ /* 0x000fe400078e0200 */
[----:B------:R2:W-:Y:S04]  /*0340*/  STG.E desc[UR6][R10.64], R3 ;  /* 0x000000030a007986 */ /* 0x0005e8000c101906 */
[----:B------:R2:W-:Y:S02]  /*0350*/  STS.64 [R0], RZ ;  /* 0x000000ff00007388 */ /* 0x0005e40000000a00 */
.L_x_67:
[----:B------:R-:W-:Y:S05]  /*0360*/  BSYNC.RECONVERGENT B0 ;  /* 0x0000000000007941 */ /* 0x000fea0003800200 */
.L_x_66:
[----:B------:R-:W-:Y:S06]  /*0370*/  BAR.SYNC.DEFER_BLOCKING 0x0 ;  /* 0x0000000000007b1d */ /* 0x000fec0000010000 */
[----:B-1----:R-:W3:Y:S02]  /*0380*/  LDG.E R12, desc[UR6][R12.64] ;  /* 0x000000060c0c7981 */ /* 0x002ee4000c1e1900 */
[----:B---3--:R-:W-:-:S13]  /*0390*/  ISETP.GE.AND P1, PT, R12, 0x2, PT ;  /* 0x000000020c00780c */ /* 0x008fda0003f26270 */
[----:B------:R-:W-:Y:S05]  /*03a0*/  @!P1 BRA `(.L_x_68) ;  /* 0x00000000007c9947 */ /* 0x000fea0003800000 */
[----:B------:R-:W-:Y:S01]  /*03b0*/  ISETP.NE.AND P0, PT, R7, RZ, PT ;  /* 0x000000ff0700720c */ /* 0x000fe20003f05270 */
[----:B--2---:R-:W-:-:S12]  /*03c0*/  IMAD.MOV.U32 R0, RZ, RZ, R12 ;  /* 0x000000ffff007224 */ /* 0x004fd800078e000c */
.L_x_71:
        /* <DEDUP_REMOVED lines=17> */
[----:B------:R-:W-:Y:S02]  /*04e0*/  UMOV UR4, 0x400 ;  /* 0x0000040000047882 */ /* 0x000fe40000000000 */
[----:B-1----:R-:W-:-:S06]  /*04f0*/  ULEA UR4, UR5, UR4, 0x18 ;  /* 0x0000000405047291 */ /* 0x002fcc000f8ec0ff */
[C---:B------:R-:W-:Y:S02]  /*0500*/  LEA R3, R0.reuse, UR4, 0x3 ;  /* 0x0000000400037c11 */ /* 0x040fe4000f8e18ff */
[----:B------:R-:W-:Y:S01]  /*0510*/  IADD3 R0, PT, PT, R0, -0x1, RZ ;  /* 0xffffffff00007810 */ /* 0x000fe20007ffe0ff */
[----:B------:R-:W-:Y:S04]  /*0520*/  LDS.64 R12, [UR4] ;  /* 0x00000004ff0c7984 */ /* 0x000fe80008000a00 */
[----:B0-----:R-:W0:Y:S02]  /*0530*/  LDS.64 R10, [R3+-0x8] ;  /* 0xfffff800030a7984 */ /* 0x001e240000000a00 */
[----:B0-----:R-:W-:-:S07]  /*0540*/  DADD R10, R10, R12 ;  /* 0x000000000a0a7229 */ /* 0x001fce000000000c */
[----:B------:R1:W-:Y:S04]  /*0550*/  STS.64 [UR4], R10 ;  /* 0x0000000aff007988 */ /* 0x0003e80008000a04 */
.L_x_70:
[----:B------:R-:W-:Y:S05]  /*0560*/  BSYNC.RECONVERGENT B0 ;  /* 0x0000000000007941 */ /* 0x000fea0003800200 */
.L_x_69:
[----:B------:R-:W-:Y:S01]  /*0570*/  BAR.SYNC.DEFER_BLOCKING 0x0 ;  /* 0x0000000000007b1d */ /* 0x000fe20000010000 */
[----:B------:R-:W-:-:S13]  /*0580*/  ISETP.GT.AND P1, PT, R0, 0x1, PT ;  /* 0x000000010000780c */ /* 0x000fda0003f24270 */
[----:B------:R-:W-:Y:S05]  /*0590*/  @P1 BRA `(.L_x_71) ;  /* 0xfffffffc008c1947 */ /* 0x000fea000383ffff */
.L_x_68:
[----:B------:R-:W-:Y:S05]  /*05a0*/  WARPSYNC.ALL ;  /* 0x0000000000007948 */ /* 0x000fea0003800000 */
[----:B------:R-:W-:Y:S06]  /*05b0*/  BAR.SYNC.DEFER_BLOCKING 0x0 ;  /* 0x0000000000007b1d */ /* 0x000fec0000010000 */
[----:B------:R-:W-:Y:S04]  /*05c0*/  BSSY.RECONVERGENT B0, `(.L_x_72) ;  /* 0x0000024000007945 */ /* 0x000fe80003800200 */
[----:B------:R-:W-:Y:S05]  /*05d0*/  @P0 BRA `(.L_x_73) ;  /* 0x0000000000880947 */ /* 0x000fea0003800000 */
[----:B------:R-:W3:Y:S08]  /*05e0*/  LDC.64 R16, c[0x4][0x10] ;  /* 0x01000400ff107b82 */ /* 0x000ef00000000a00 */
[----:B012---:R-:W0:Y:S01]  /*05f0*/  LDC.64 R10, c[0x0][0x388] ;  /* 0x0000e200ff0a7b82 */ /* 0x007e220000000a00 */
[----:B---3--:R-:W2:Y:S07]  /*0600*/  LDG.E R17, desc[UR6][R16.64] ;  /* 0x0000000610117981 */ /* 0x008eae000c1e1900 */
[----:B------:R-:W1:Y:S01]  /*0610*/  S2UR UR5, SR_CgaCtaId ;  /* 0x00000000000579c3 */ /* 0x000e620000008800 */
[----:B------:R-:W-:-:S02]  /*0620*/  UMOV UR4, 0x400 ;  /* 0x0000040000047882 */ /* 0x000fc40000000000 */
[----:B-1----:R-:W-:-:S09]  /*0630*/  ULEA UR4, UR5, UR4, 0x18 ;  /* 0x0000000405047291 */ /* 0x002fd2000f8ec0ff */
[----:B------:R-:W1:Y:S01]  /*0640*/  LDS.64 R14, [UR4] ;  /* 0x00000004ff0e7984 */ /* 0x000e620008000a00 */
[----:B--2---:R-:W-:-:S04]  /*0650*/  IMAD R0, R17, R8, R8 ;  /* 0x0000000811007224 */ /* 0x004fc800078e0208 */
[----:B0-----:R-:W-:-:S06]  /*0660*/  IMAD.WIDE R10, R0, 0x8, R10 ;  /* 0x00000008000a7825 */ /* 0x001fcc00078e020a */
[----:B------:R-:W1:Y:S01]  /*0670*/  LDG.E.64 R10, desc[UR6][R10.64] ;  /* 0x000000060a0a7981 */ /* 0x000e62000c1e1b00 */
[----:B------:R-:W-:Y:S02]  /*0680*/  IMAD.MOV.U32 R18, RZ, RZ, 0x0 ;  /* 0x00000000ff127424 */ /* 0x000fe400078e00ff */
[----:B------:R-:W-:Y:S01]  /*0690*/  IMAD.MOV.U32 R19, RZ, RZ, 0x3fd80000 ;  /* 0x3fd80000ff137424 */ /* 0x000fe200078e00ff */
[----:B-1----:R-:W-:-:S06]  /*06a0*/  DADD R14, R10, -R14 ;  /* 0x000000000a0e7229 */ /* 0x002fcc000000080e */
[----:B------:R-:W0:Y:S04]  /*06b0*/  MUFU.RSQ64H R13, R15 ;  /* 0x0000000f000d7308 */ /* 0x000e280000001c00 */
[----:B------:R-:W-:-:S05]  /*06c0*/  VIADD R12, R15, 0xfcb00000 ;  /* 0xfcb000000f0c7836 */ /* 0x000fca0000000000 */
[----:B------:R-:W-:Y:S01]  /*06d0*/  ISETP.GE.U32.AND P0, PT, R12, 0x7ca00000, PT ;  /* 0x7ca000000c00780c */ /* 0x000fe20003f06070 */
[----:B0-----:R-:W-:-:S08]  /*06e0*/  DMUL R16, R12, R12 ;  /* 0x0000000c0c107228 */ /* 0x001fd00000000000 */
[----:B------:R-:W-:-:S08]  /*06f0*/  DFMA R16, R14, -R16, 1 ;  /* 0x3ff000000e10742b */ /* 0x000fd00000000810 */
[----:B------:R-:W-:Y:S02]  /*0700*/  DFMA R10, R16, R18, 0.5 ;  /* 0x3fe00000100a742b */ /* 0x000fe40000000012 */
[----:B------:R-:W-:-:S08]  /*0710*/  DMUL R16, R12, R16 ;  /* 0x000000100c107228 */ /* 0x000fd00000000000 */
[----:B------:R-:W-:-:S08]  /*0720*/  DFMA R18, R10, R16, R12 ;  /* 0x000000100a12722b */ /* 0x000fd0000000000c */
[----:B------:R-:W-:Y:S02]  /*0730*/  DMUL R20, R14, R18 ;  /* 0x000000120e147228 */ /* 0x000fe40000000000 */
[----:B------:R-:W-:Y:S01]  /*0740*/  VIADD R17, R19, 0xfff00000 ;  /* 0xfff0000013117836 */ /* 0x000fe20000000000 */
[----:B------:R-:W-:-:S05]  /*0750*/  MOV R16, R18 ;  /* 0x0000001200107202 */ /* 0x000fca0000000f00 */
[----:B------:R-:W-:-:S08]  /*0760*/  DFMA R22, R20, -R20, R14 ;  /* 0x800000141416722b */ /* 0x000fd0000000000e */
[----:B------:R-:W-:Y:S01]  /*0770*/  DFMA R10, R22, R16, R20 ;  /* 0x00000010160a722b */ /* 0x000fe20000000014 */
[----:B------:R-:W-:Y:S10]  /*0780*/  @!P0 BRA `(.L_x_74) ;  /* 0x0000000000108947 */ /* 0x000ff40003800000 */
[----:B------:R-:W-:-:S07]  /*0790*/  MOV R10, 0x7b0 ;  /* 0x000007b0000a7802 */ /* 0x000fce0000000f00 */
[----:B------:R-:W-:Y:S05]  /*07a0*/  CALL.REL.NOINC `($__internal_2_$__cuda_sm20_dsqrt_rn_f64_mediumpath_v1) ;  /* 0x0000001000d07944 */ /* 0x000fea0003c00000 */
[----:B------:R-:W-:Y:S02]  /*07b0*/  IMAD.MOV.U32 R10, RZ, RZ, R12 ;  /* 0x000000ffff0a7224 */ /* 0x000fe400078e000c */
[----:B------:R-:W-:-:S07]  /*07c0*/  IMAD.MOV.U32 R11, RZ, RZ, R13 ;  /* 0x000000ffff0b7224 */ /* 0x000fce00078e000d */
.L_x_74:
[----:B------:R-:W0:Y:S02]  /*07d0*/  LDC.64 R12, c[0x0][0x390] ;  /* 0x0000e400ff0c7b82 */ /* 0x000e240000000a00 */
[----:B0-----:R-:W-:-:S05]  /*07e0*/  IMAD.WIDE R12, R0, 0x8, R12 ;  /* 0x00000008000c7825 */ /* 0x001fca00078e020c */
[----:B------:R3:W-:Y:S02]  /*07f0*/  STG.E.64 desc[UR6][R12.64], R10 ;  /* 0x0000000a0c007986 */ /* 0x0007e4000c101b06 */
.L_x_73:
[----:B------:R-:W-:Y:S05]  /*0800*/  BSYNC.RECONVERGENT B0 ;  /* 0x0000000000007941 */ /* 0x000fea0003800200 */
.L_x_72:
[----:B0123--:R-:W0:Y:S08]  /*0810*/  LDC.64 R10, c[0x4][0x10] ;  /* 0x01000400ff0a7b82 */ /* 0x00fe300000000a00 */
[----:B------:R-:W-:Y:S06]  /*0820*/  BAR.SYNC.DEFER_BLOCKING 0x0 ;  /* 0x0000000000007b1d */ /* 0x000fec0000010000 */
[----:B------:R-:W1:Y:S01]  /*0830*/  LDCU UR4, c[0x0][0x380] ;  /* 0x00007000ff0477ac */ /* 0x000e620008000800 */
[----:B0-----:R-:W2:Y:S01]  /*0840*/  LDG.E R5, desc[UR6][R10.64] ;  /* 0x000000060a057981 */ /* 0x001ea2000c1e1900 */
[----:B------:R-:W-:Y:S01]  /*0850*/  IADD3 R0, PT, PT, R7, 0x1, R8 ;  /* 0x0000000107007810 */ /* 0x000fe20007ffe008 */
[----:B------:R-:W-:Y:S03]  /*0860*/  BSSY.RECONVERGENT B0, `(.L_x_75) ;  /* 0x00000c2000007945 */ /* 0x000fe60003800200 */
[----:B--2---:R-:W-:-:S13]  /*0870*/  ISETP.GE.AND P0, PT, R0, R5, PT ;  /* 0x000000050000720c */ /* 0x004fda0003f06270 */
[----:B-1----:R-:W-:Y:S05]  /*0880*/  @P0 BRA `(.L_x_76) ;  /* 0x0000000800fc0947 */ /* 0x002fea0003800000 */
[----:B------:R-:W0:Y:S01]  /*0890*/  LDC.64 R14, c[0x0][0x390] ;  /* 0x0000e400ff0e7b82 */ /* 0x000e220000000a00 */
[----:B------:R-:W-:Y:S01]  /*08a0*/  ISETP.NE.AND P0, PT, R8, RZ, PT ;  /* 0x000000ff0800720c */ /* 0x000fe20003f05270 */
[----:B------:R-:W-:Y:S01]  /*08b0*/  IMAD R3, R5, R8, RZ ;  /* 0x0000000805037224 */ /* 0x000fe200078e02ff */
[----:B------:R-:W-:Y:S03]  /*08c0*/  BSSY.RECONVERGENT B1, `(.L_x_77) ;  /* 0x00000ba000017945 */ /* 0x000fe60003800200 */
[----:B------:R-:W-:Y:S02]  /*08d0*/  IMAD.IADD R9, R3, 0x1, R8 ;  /* 0x0000000103097824 */ /* 0x000fe400078e0208 */
[----:B------:R-:W1:Y:S08]  /*08e0*/  LDC.64 R10, c[0x0][0x390] ;  /* 0x0000e400ff0a7b82 */ /* 0x000e700000000a00 */
[----:B------:R-:W2:Y:S01]  /*08f0*/  LDC.64 R12, c[0x0][0x388] ;  /* 0x0000e200ff0c7b82 */ /* 0x000ea20000000a00 */
[----:B0-----:R-:W-:Y:S01]  /*0900*/  IMAD.WIDE R14, R9, 0x8, R14 ;  /* 0x00000008090e7825 */ /* 0x001fe200078e020e */
[----:B------:R-:W-:Y:S06]  /*0910*/  @P0 BRA `(.L_x_78) ;  /* 0x00000000007c0947 */ /* 0x000fec0003800000 */
[----:B------:R-:W-:Y:S01]  /*0920*/  BSSY.RECONVERGENT B2, `(.L_x_79) ;  /* 0x000001c000027945 */ /* 0x000fe20003800200 */
.L_x_82:
[----:B0-----:R-:W3:Y:S01]  /*0930*/  LDG.E.64 R18, desc[UR6][R14.64] ;  /* 0x000000060e127981 */ /* 0x001ee2000c1e1b00 */
[----:B------:R-:W-:-:S04]  /*0940*/  IMAD.IADD R33, R3, 0x1, R0 ;  /* 0x0000000103217824 */ /* 0x000fc800078e0200 */
[----:B--2---:R-:W-:-:S06]  /*0950*/  IMAD.WIDE R20, R33, 0x8, R12 ;  /* 0x0000000821147825 */ /* 0x004fcc00078e020c */
[----:B------:R-:W2:Y:S01]  /*0960*/  LDG.E.64 R20, desc[UR6][R20.64] ;  /* 0x0000000614147981 */ /* 0x000ea2000c1e1b00 */
[----:B------:R-:W-:Y:S02]  /*0970*/  HFMA2 R16, -RZ, RZ, 0, 5.9604644775390625e-08 ;  /* 0x00000001ff107431 */ /* 0x000fe400000001ff */
[----:B------:R-:W-:Y:S01]  /*0980*/  VIADD R0, R0, UR4 ;  /* 0x0000000400007c36 */ /* 0x000fe20008000000 */
[----:B------:R-:W-:Y:S04]  /*0990*/  BSSY.RECONVERGENT B3, `(.L_x_80) ;  /* 0x0000011000037945 */ /* 0x000fe80003800200 */
[----:B------:R-:W-:Y:S01]  /*09a0*/  ISETP.GE.AND P1, PT, R0, R5, PT ;  /* 0x000000050000720c */ /* 0x000fe20003f26270 */
[----:B---3--:R-:W0:Y:S01]  /*09b0*/  MUFU.RCP64H R17, R19 ;  /* 0x0000001300117308 */ /* 0x008e220000001800 */
[----:B--2---:R-:W-:Y:S01]  /*09c0*/  FSETP.GEU.AND P2, PT, |R21|, 6.5827683646048100446e-37, PT ;  /* 0x036000001500780b */ /* 0x004fe20003f4e200 */
[----:B0-----:R-:W-:-:S08]  /*09d0*/  DFMA R22, -R18, R16, 1 ;  /* 0x3ff000001216742b */ /* 0x001fd00000000110 */
[----:B------:R-:W-:-:S08]  /*09e0*/  DFMA R22, R22, R22, R22 ;  /* 0x000000161616722b */ /* 0x000fd00000000016 */
[----:B------:R-:W-:-:S08]  /*09f0*/  DFMA R22, R16, R22, R16 ;  /* 0x000000161016722b */ /* 0x000fd00000000010 */
        /* <DEDUP_REMOVED lines=9> */
[----:B-1----:R-:W-:Y:S05]  /*0a90*/  CALL.REL.NOINC `($__internal_1_$__cuda_sm20_div_rn_f64_full) ;  /* 0x0000000800a07944 */ /* 0x002fea0003c00000 */
.L_x_81:
[----:B------:R-:W-:Y:S05]  /*0aa0*/  BSYNC.RECONVERGENT B3 ;  /* 0x0000000000037941 */ /* 0x000fea0003800200 */
.L_x_80:
[----:B-1----:R-:W-:-:S05]  /*0ab0*/  IMAD.WIDE R18, R33, 0x8, R10 ;  /* 0x0000000821127825 */ /* 0x002fca00078e020a */
[----:B------:R0:W-:Y:S01]  /*0ac0*/  STG.E.64 desc[UR6][R18.64], R16 ;  /* 0x0000001012007986 */ /* 0x0001e2000c101b06 */
[----:B------:R-:W-:Y:S05]  /*0ad0*/  @!P1 BRA `(.L_x_82) ;  /* 0xfffffffc00949947 */ /* 0x000fea000383ffff */
[----:B------:R-:W-:Y:S05]  /*0ae0*/  BSYNC.RECONVERGENT B2 ;  /* 0x0000000000027941 */ /* 0x000fea0003800200 */
.L_x_79:
[----:B------:R-:W-:Y:S01]  /*0af0*/  CS2R R10, SRZ ;  /* 0x00000000000a7805 */ /* 0x000fe2000001ff00 */
[----:B------:R-:W-:Y:S06]  /*0b00*/  BRA `(.L_x_83) ;  /* 0x0000000800547947 */ /* 0x000fec0003800000 */
.L_x_78:
[----:B------:R-:W-:Y:S02]  /*0b10*/  LOP3.LUT R33, R4, 0x7, RZ, 0xc0, !PT ;  /* 0x0000000704217812 */ /* 0x000fe400078ec0ff */
[----:B--2---:R-:W-:Y:S02]  /*0b20*/  LOP3.LUT R12, R8, 0x7ffffff8, RZ, 0xc0, !PT ;  /* 0x7ffffff8080c7812 */ /* 0x004fe400078ec0ff */
[----:B------:R-:W-:Y:S01]  /*0b30*/  LOP3.LUT R13, R6, 0x3, RZ, 0xc0, !PT ;  /* 0x00000003060d7812 */ /* 0x000fe200078ec0ff */
[----:B------:R-:W-:-:S07]  /*0b40*/  VIADD R33, R33, 0xffffffff ;  /* 0xffffffff21217836 */ /* 0x000fce0000000000 */
.L_x_90:
[----:B------:R-:W-:Y:S01]  /*0b50*/  ISETP.GE.U32.AND P0, PT, R8, 0x8, PT ;  /* 0x000000080800780c */ /* 0x000fe20003f06070 */
[----:B------:R-:W-:Y:S01]  /*0b60*/  IMAD.MOV.U32 R9, RZ, RZ, RZ ;  /* 0x000000ffff097224 */ /* 0x000fe200078e00ff */
[----:B-1----:R-:W-:-:S11]  /*0b70*/  CS2R R10, SRZ ;  /* 0x00000000000a7805 */ /* 0x002fd6000001ff00 */
[----:B0-----:R-:W-:Y:S05]  /*0b80*/  @!P0 BRA `(.L_x_84) ;  /* 0x0000000000c48947 */ /* 0x001fea0003800000 */
[----:B------:R-:W-:Y:S01]  /*0b90*/  IMAD.MOV.U32 R9, RZ, RZ, RZ ;  /* 0x000000ffff097224 */ /* 0x000fe200078e00ff */
[----:B------:R-:W-:-:S07]  /*0ba0*/  CS2R R10, SRZ ;  /* 0x00000000000a7805 */ /* 0x000fce000001ff00 */
.L_x_85:
[----:B------:R-:W0:Y:S01]  /*0bb0*/  LDC.64 R36, c[0x0][0x390] ;  /* 0x0000e400ff247b82 */ /* 0x000e220000000a00 */
[CC--:B------:R-:W-:Y:S02]  /*0bc0*/  IMAD R35, R5.reuse, R9.reuse, R0 ;  /* 0x0000000905237224 */ /* 0x0c0fe400078e0200 */
[----:B------:R-:W-:Y:S02]  /*0bd0*/  IMAD R17, R5, R9, R8 ;  /* 0x0000000905117224 */ /* 0x000fe400078e0208 */
[----:B0-----:R-:W-:-:S04]  /*0be0*/  IMAD.WIDE R34, R35, 0x8, R36 ;  /* 0x0000000823227825 */ /* 0x001fc800078e0224 */
[----:B------:R-:W-:Y:S01]  /*0bf0*/  IMAD.WIDE R36, R17, 0x8, R36 ;  /* 0x0000000811247825 */ /* 0x000fe200078e0224 */
[----:B------:R0:W2:Y:S04]  /*0c00*/  LDG.E.64 R28, desc[UR6][R34.64] ;  /* 0x00000006221c7981 */ /* 0x0000a8000c1e1b00 */
[----:B------:R1:W2:Y:S01]  /*0c10*/  LDG.E.64 R30, desc[UR6][R36.64] ;  /* 0x00000006241e7981 */ /* 0x0002a2000c1e1b00 */
[----:B0-----:R-:W-:-:S04]  /*0c20*/  IMAD.WIDE R34, R5, 0x8, R34 ;  /* 0x0000000805227825 */ /* 0x001fc800078e0222 */
[C---:B-1----:R-:W-:Y:S01]  /*0c30*/  IMAD.WIDE R36, R5.reuse, 0x8, R36 ;  /* 0x0000000805247825 */ /* 0x042fe200078e0224 */
[----:B------:R-:W3:Y:S04]  /*0c40*/  LDG.E.64 R26, desc[UR6][R34.64] ;  /* 0x00000006221a7981 */ /* 0x000ee8000c1e1b00 */
[----:B------:R-:W3:Y:S01]  /*0c50*/  LDG.E.64 R16, desc[UR6][R36.64] ;  /* 0x0000000624107981 */ /* 0x000ee2000c1e1b00 */
[----:B------:R-:W-:-:S04]  /*0c60*/  IMAD.WIDE R22, R5, 0x8, R34 ;  /* 0x0000000805167825 */ /* 0x000fc800078e0222 */
[C---:B------:R-:W-:Y:S01]  /*0c70*/  IMAD.WIDE R24, R5.reuse, 0x8, R36 ;  /* 0x0000000805187825 */ /* 0x040fe200078e0224 */
[----:B------:R0:W4:Y:S04]  /*0c80*/  LDG.E.64 R18, desc[UR6][R22.64] ;  /* 0x0000000616127981 */ /* 0x000128000c1e1b00 */
[----:B------:R1:W4:Y:S01]  /*0c90*/  LDG.E.64 R20, desc[UR6][R24.64] ;  /* 0x0000000618147981 */ /* 0x000322000c1e1b00 */
[----:B0-----:R-:W-:-:S04]  /*0ca0*/  IMAD.WIDE R22, R5, 0x8, R22 ;  /* 0x0000000805167825 */ /* 0x001fc800078e0216 */
[C---:B-1----:R-:W-:Y:S01]  /*0cb0*/  IMAD.WIDE R24, R5.reuse, 0x8, R24 ;  /* 0x0000000805187825 */ /* 0x042fe200078e0218 */
[----:B--2---:R-:W-:Y:S01]  /*0cc0*/  DFMA R30, R28, R30, R10 ;  /* 0x0000001e1c1e722b */ /* 0x004fe2000000000a */
[----:B------:R-:W2:Y:S04]  /*0cd0*/  LDG.E.64 R28, desc[UR6][R22.64] ;  /* 0x00000006161c7981 */ /* 0x000ea8000c1e1b00 */
[----:B------:R-:W2:Y:S01]  /*0ce0*/  LDG.E.64 R10, desc[UR6][R24.64] ;  /* 0x00000006180a7981 */ /* 0x000ea2000c1e1b00 */
[----:B------:R-:W-:-:S04]  /*0cf0*/  IMAD.WIDE R34, R5, 0x8, R22 ;  /* 0x0000000805227825 */ /* 0x000fc800078e0216 */
[C---:B------:R-:W-:Y:S01]  /*0d00*/  IMAD.WIDE R36, R5.reuse, 0x8, R24 ;  /* 0x0000000805247825 */ /* 0x040fe200078e0218 */
[----:B---3--:R-:W-:Y:S01]  /*0d10*/  DFMA R30, R26, R16, R30 ;  /* 0x000000101a1e722b */ /* 0x008fe2000000001e */
[----:B------:R0:W3:Y:S04]  /*0d20*/  LDG.E.64 R26, desc[UR6][R34.64] ;  /* 0x00000006221a7981 */ /* 0x0000e8000c1e1b00 */
[----:B------:R1:W3:Y:S03]  /*0d30*/  LDG.E.64 R16, desc[UR6][R36.64] ;  /* 0x0000000624107981 */ /* 0x0002e6000c1e1b00 */
[----:B----4-:R-:W-:Y:S01]  /*0d40*/  DFMA R30, R18, R20, R30 ;  /* 0x00000014121e722b */ /* 0x010fe2000000001e */
[----:B0-----:R-:W-:-:S04]  /*0d50*/  IMAD.WIDE R34, R5, 0x8, R34 ;  /* 0x0000000805227825 */ /* 0x001fc800078e0222 */
[C---:B-1----:R-:W-:Y:S01]  /*0d60*/  IMAD.WIDE R36, R5.reuse, 0x8, R36 ;  /* 0x0000000805247825 */ /* 0x042fe200078e0224 */
[----:B------:R-:W4:Y:S04]  /*0d70*/  LDG.E.64 R20, desc[UR6][R34.64] ;  /* 0x0000000622147981 */ /* 0x000f28000c1e1b00 */
[----:B------:R-:W4:Y:S01]  /*0d80*/  LDG.E.64 R18, desc[UR6][R36.64] ;  /* 0x0000000624127981 */ /* 0x000f22000c1e1b00 */
[----:B------:R-:W-:-:S04]  /*0d90*/  IMAD.WIDE R22, R5, 0x8, R34 ;  /* 0x0000000805167825 */ /* 0x000fc800078e0222 */
[C---:B------:R-:W-:Y:S01]  /*0da0*/  IMAD.WIDE R24, R5.reuse, 0x8, R36 ;  /* 0x0000000805187825 */ /* 0x040fe200078e0224 */
[----:B--2---:R-:W-:Y:S01]  /*0db0*/  DFMA R30, R28, R10, R30 ;  /* 0x0000000a1c1e722b */ /* 0x004fe2000000001e */
[----:B------:R0:W2:Y:S04]  /*0dc0*/  LDG.E.64 R28, desc[UR6][R22.64] ;  /* 0x00000006161c7981 */ /* 0x0000a8000c1e1b00 */
[----:B------:R1:W2:Y:S01]  /*0dd0*/  LDG.E.64 R10, desc[UR6][R24.64] ;  /* 0x00000006180a7981 */ /* 0x0002a2000c1e1b00 */
[----:B0-----:R-:W-:-:S04]  /*0de0*/  IMAD.WIDE R22, R5, 0x8, R22 ;  /* 0x0000000805167825 */ /* 0x001fc800078e0216 */
[----:B-1----:R-:W-:Y:S02]  /*0df0*/  IMAD.WIDE R24, R5, 0x8, R24 ;  /* 0x0000000805187825 */ /* 0x002fe400078e0218 */
[----:B------:R-:W5:Y:S04]  /*0e00*/  LDG.E.64 R22, desc[UR6][R22.64] ;  /* 0x0000000616167981 */ /* 0x000f68000c1e1b00 */
[----:B------:R-:W5:Y:S01]  /*0e10*/  LDG.E.64 R24, desc[UR6][R24.64] ;  /* 0x0000000618187981 */ /* 0x000f62000c1e1b00 */
[----:B---3--:R-:W-:Y:S01]  /*0e20*/  DFMA R16, R26, R16, R30 ;  /* 0x000000101a10722b */ /* 0x008fe2000000001e */
[----:B------:R-:W-:-:S04]  /*0e30*/  IADD3 R9, PT, PT, R9, 0x8, RZ ;  /* 0x0000000809097810 */ /* 0x000fc80007ffe0ff */
[----:B------:R-:W-:-:S03]  /*0e40*/  ISETP.NE.AND P0, PT, R9, R12, PT ;  /* 0x0000000c0900720c */ /* 0x000fc60003f05270 */
[----:B----4-:R-:W-:-:S08]  /*0e50*/  DFMA R16, R20, R18, R16 ;  /* 0x000000121410722b */ /* 0x010fd00000000010 */
[----:B--2---:R-:W-:-:S08]  /*0e60*/  DFMA R10, R28, R10, R16 ;  /* 0x0000000a1c0a722b */ /* 0x004fd00000000010 */
[----:B-----5:R-:W-:Y:S01]  /*0e70*/  DFMA R10, R22, R24, R10 ;  /* 0x00000018160a722b */ /* 0x020fe2000000000a */
[----:B------:R-:W-:Y:S10]  /*0e80*/  @P0 BRA `(.L_x_85) ;  /* 0xfffffffc00480947 */ /* 0x000ff4000383ffff */
[----:B------:R-:W-:-:S07]  /*0e90*/  IMAD.MOV.U32 R9, RZ, RZ, R12 ;  /* 0x000000ffff097224 */ /* 0x000fce00078e000c */
.L_x_84:
[----:B------:R-:W-:-:S13]  /*0ea0*/  LOP3.LUT P0, RZ, R8, 0x7, RZ, 0xc0, !PT ;  /* 0x0000000708ff7812 */ /* 0x000fda000780c0ff */
[----:B------:R-:W-:Y:S05]  /*0eb0*/  @!P0 BRA `(.L_x_86) ;  /* 0x0000000000d48947 */ /* 0x000fea0003800000 */
[----:B------:R-:W-:Y:S02]  /*0ec0*/  ISETP.GE.U32.AND P0, PT, R33, 0x3, PT ;  /* 0x000000032100780c */ /* 0x000fe40003f06070 */
[----:B------:R-:W-:-:S11]  /*0ed0*/  LOP3.LUT P1, RZ, R4, 0x3, RZ, 0xc0, !PT ;  /* 0x0000000304ff7812 */ /* 0x000fd6000782c0ff */
[----:B------:R-:W-:Y:S05]  /*0ee0*/  @!P0 BRA `(.L_x_87) ;  /* 0x0000000000608947 */ /* 0x000fea0003800000 */
[----:B------:R-:W0:Y:S01]  /*0ef0*/  LDC.64 R16, c[0x0][0x390] ;  /* 0x0000e400ff107b82 */ /* 0x000e220000000a00 */
[CC--:B------:R-:W-:Y:S02]  /*0f00*/  IMAD R25, R5.reuse, R9.reuse, R0 ;  /* 0x0000000905197224 */ /* 0x0c0fe400078e0200 */
[----:B------:R-:W-:Y:S02]  /*0f10*/  IMAD R19, R5, R9, R8 ;  /* 0x0000000905137224 */ /* 0x000fe400078e0208 */
[----:B0-----:R-:W-:-:S04]  /*0f20*/  IMAD.WIDE R24, R25, 0x8, R16 ;  /* 0x0000000819187825 */ /* 0x001fc800078e0210 */
[----:B------:R-:W-:Y:S01]  /*0f30*/  IMAD.WIDE R16, R19, 0x8, R16 ;  /* 0x0000000813107825 */ /* 0x000fe200078e0210 */
[----:B------:R-:W2:Y:S04]  /*0f40*/  LDG.E.64 R30, desc[UR6][R24.64] ;  /* 0x00000006181e7981 */ /* 0x000ea8000c1e1b00 */
[----:B------:R-:W2:Y:S01]  /*0f50*/  LDG.E.64 R28, desc[UR6][R16.64] ;  /* 0x00000006101c7981 */ /* 0x000ea2000c1e1b00 */
[----:B------:R-:W-:-:S04]  /*0f60*/  IMAD.WIDE R36, R5, 0x8, R24 ;  /* 0x0000000805247825 */ /* 0x000fc800078e0218 */
[C---:B------:R-:W-:Y:S01]  /*0f70*/  IMAD.WIDE R34, R5.reuse, 0x8, R16 ;  /* 0x0000000805227825 */ /* 0x040fe200078e0210 */
[----:B------:R0:W3:Y:S04]  /*0f80*/  LDG.E.64 R26, desc[UR6][R36.64] ;  /* 0x00000006241a7981 */ /* 0x0000e8000c1e1b00 */
[----:B------:R1:W3:Y:S01]  /*0f90*/  LDG.E.64 R16, desc[UR6][R34.64] ;  /* 0x0000000622107981 */ /* 0x0002e2000c1e1b00 */
[----:B0-----:R-:W-:-:S04]  /*0fa0*/  IMAD.WIDE R36, R5, 0x8, R36 ;  /* 0x0000000805247825 */ /* 0x001fc800078e0224 */
[C---:B-1----:R-:W-:Y:S01]  /*0fb0*/  IMAD.WIDE R34, R5.reuse, 0x8, R34 ;  /* 0x0000000805227825 */ /* 0x042fe200078e0222 */
[----:B------:R-:W4:Y:S04]  /*0fc0*/  LDG.E.64 R18, desc[UR6][R36.64] ;  /* 0x0000000624127981 */ /* 0x000f28000c1e1b00 */
[----:B------:R-:W4:Y:S01]  /*0fd0*/  LDG.E.64 R20, desc[UR6][R34.64] ;  /* 0x0000000622147981 */ /* 0x000f22000c1e1b00 */
[----:B------:R-:W-:-:S04]  /*0fe0*/  IMAD.WIDE R22, R5, 0x8, R36 ;  /* 0x0000000805167825 */ /* 0x000fc800078e0224 */
[----:B------:R-:W-:Y:S02]  /*0ff0*/  IMAD.WIDE R24, R5, 0x8, R34 ;  /* 0x0000000805187825 */ /* 0x000fe400078e0222 */
[----:B------:R-:W5:Y:S04]  /*1000*/  LDG.E.64 R22, desc[UR6][R22.64] ;  /* 0x0000000616167981 */ /* 0x000f68000c1e1b00 */
[----:B------:R-:W5:Y:S01]  /*1010*/  LDG.E.64 R24, desc[UR6][R24.64] ;  /* 0x0000000618187981 */ /* 0x000f62000c1e1b00 */
[----:B------:R-:W-:Y:S01]  /*1020*/  VIADD R9, R9, 0x4 ;  /* 0x0000000409097836 */ /* 0x000fe20000000000 */
[----:B--2---:R-:W-:-:S08]  /*1030*/  DFMA R28, R30, R28, R10 ;  /* 0x0000001c1e1c722b */ /* 0x004fd0000000000a */
[----:B---3--:R-:W-:-:S08]  /*1040*/  DFMA R16, R26, R16, R28 ;  /* 0x000000101a10722b */ /* 0x008fd0000000001c */
[----:B----4-:R-:W-:-:S08]  /*1050*/  DFMA R16, R18, R20, R16 ;  /* 0x000000141210722b */ /* 0x010fd00000000010 */
[----:B-----5:R-:W-:-:S11]  /*1060*/  DFMA R10, R22, R24, R16 ;  /* 0x00000018160a722b */ /* 0x020fd60000000010 */
.L_x_87:
[----:B------:R-:W-:Y:S05]  /*1070*/  @!P1 BRA `(.L_x_86) ;  /* 0x0000000000649947 */ /* 0x000fea0003800000 */
[----:B------:R-:W-:Y:S02]  /*1080*/  ISETP.NE.AND P0, PT, R13, 0x1, PT ;  /* 0x000000010d00780c */ /* 0x000fe40003f05270 */
[----:B------:R-:W-:-:S04]  /*1090*/  LOP3.LUT R16, R6, 0x1, RZ, 0xc0, !PT ;  /* 0x0000000106107812 */ /* 0x000fc800078ec0ff */
[----:B------:R-:W-:-:S07]  /*10a0*/  ISETP.NE.U32.AND P1, PT, R16, 0x1, PT ;  /* 0x000000011000780c */ /* 0x000fce0003f25070 */
[----:B------:R-:W0:Y:S01]  /*10b0*/  @P0 LDC.64 R26, c[0x0][0x390] ;  /* 0x0000e400ff1a0b82 */ /* 0x000e220000000a00 */
[CC--:B------:R-:W-:Y:S02]  /*10c0*/  @P0 IMAD R29, R5.reuse, R9.reuse, R0 ;  /* 0x00000009051d0224 */ /* 0x0c0fe400078e0200 */
[----:B------:R-:W-:Y:S02]  /*10d0*/  @P0 IMAD R19, R5, R9, R8 ;  /* 0x0000000905130224 */ /* 0x000fe400078e0208 */
[----:B------:R-:W-:-:S03]  /*10e0*/  @P0 VIADD R9, R9, 0x2 ;  /* 0x0000000209090836 */ /* 0x000fc60000000000 */
[----:B------:R-:W1:Y:S01]  /*10f0*/  @!P1 LDC.64 R16, c[0x0][0x390] ;  /* 0x0000e400ff109b82 */ /* 0x000e620000000a00 */
[CC--:B------:R-:W-:Y:S02]  /*1100*/  @!P1 IMAD R31, R5.reuse, R9.reuse, R0 ;  /* 0x00000009051f9224 */ /* 0x0c0fe400078e0200 */
[----:B------:R-:W-:Y:S02]  /*1110*/  @!P1 IMAD R9, R5, R9, R8 ;  /* 0x0000000905099224 */ /* 0x000fe400078e0208 */
[----:B0-----:R-:W-:-:S04]  /*1120*/  @P0 IMAD.WIDE R28, R29, 0x8, R26 ;  /* 0x000000081d1c0825 */ /* 0x001fc800078e021a */
[----:B------:R-:W-:Y:S01]  /*1130*/  @P0 IMAD.WIDE R26, R19, 0x8, R26 ;  /* 0x00000008131a0825 */ /* 0x000fe200078e021a */
[----:B------:R-:W2:Y:S04]  /*1140*/  @P0 LDG.E.64 R24, desc[UR6][R28.64] ;  /* 0x000000061c180981 */ /* 0x000ea8000c1e1b00 */
[----:B------:R-:W2:Y:S01]  /*1150*/  @P0 LDG.E.64 R18, desc[UR6][R26.64] ;  /* 0x000000061a120981 */ /* 0x000ea2000c1e1b00 */
[----:B------:R-:W-:-:S04]  /*1160*/  @P0 IMAD.WIDE R20, R5, 0x8, R28 ;  /* 0x0000000805140825 */ /* 0x000fc800078e021c */
[----:B------:R-:W-:Y:S02]  /*1170*/  @P0 IMAD.WIDE R22, R5, 0x8, R26 ;  /* 0x0000000805160825 */ /* 0x000fe400078e021a */
[----:B------:R-:W3:Y:S02]  /*1180*/  @P0 LDG.E.64 R20, desc[UR6][R20.64] ;  /* 0x0000000614140981 */ /* 0x000ee4000c1e1b00 */
[--C-:B-1----:R-:W-:Y:S02]  /*1190*/  @!P1 IMAD.WIDE R30, R31, 0x8, R16.reuse ;  /* 0x000000081f1e9825 */ /* 0x102fe400078e0210 */
[----:B------:R-:W3:Y:S02]  /*11a0*/  @P0 LDG.E.64 R22, desc[UR6][R22.64] ;  /* 0x0000000616160981 */ /* 0x000ee4000c1e1b00 */
[----:B------:R-:W-:Y:S02]  /*11b0*/  @!P1 IMAD.WIDE R16, R9, 0x8, R16 ;  /* 0x0000000809109825 */ /* 0x000fe400078e0210 */
[----:B------:R-:W4:Y:S04]  /*11c0*/  @!P1 LDG.E.64 R30, desc[UR6][R30.64] ;  /* 0x000000061e1e9981 */ /* 0x000f28000c1e1b00 */
[----:B------:R-:W4:Y:S01]  /*11d0*/  @!P1 LDG.E.64 R16, desc[UR6][R16.64] ;  /* 0x0000000610109981 */ /* 0x000f22000c1e1b00 */
[----:B--2---:R-:W-:-:S08]  /*11e0*/  @P0 DFMA R18, R24, R18, R10 ;  /* 0x000000121812022b */ /* 0x004fd0000000000a */
[----:B---3--:R-:W-:-:S08]  /*11f0*/  @P0 DFMA R10, R20, R22, R18 ;  /* 0x00000016140a022b */ /* 0x008fd00000000012 */
[----:B----4-:R-:W-:-:S11]  /*1200*/  @!P1 DFMA R10, R30, R16, R10 ;  /* 0x000000101e0a922b */ /* 0x010fd6000000000a */
.L_x_86:
[----:B------:R-:W2:Y:S01]  /*1210*/  LDG.E.64 R16, desc[UR6][R14.64] ;  /* 0x000000060e107981 */ /* 0x000ea2000c1e1b00 */
[----:B------:R-:W0:Y:S01]  /*1220*/  LDC.64 R26, c[0x0][0x388] ;  /* 0x0000e200ff1a7b82 */ /* 0x000e220000000a00 */
[----:B------:R-:W-:-:S04]  /*1230*/  IMAD.IADD R34, R3, 0x1, R0 ;  /* 0x0000000103227824 */ /* 0x000fc800078e0200 */
[----:B0-----:R-:W-:-:S05]  /*1240*/  IMAD.WIDE R26, R34, 0x8, R26 ;  /* 0x00000008221a7825 */ /* 0x001fca00078e021a */
[----:B------:R-:W3:Y:S01]  /*1250*/  LDG.E.64 R18, desc[UR6][R26.64] ;  /* 0x000000061a127981 */ /* 0x000ee2000c1e1b00 */
[----:B------:R-:W-:Y:S01]  /*1260*/  MOV R24, 0x1 ;  /* 0x0000000100187802 */ /* 0x000fe20000000f00 */
[----:B------:R-:W-:Y:S01]  /*1270*/  BSSY.RECONVERGENT B2, `(.L_x_88) ;  /* 0x0000017000027945 */ /* 0x000fe20003800200 */
[----:B--2---:R-:W0:Y:S04]  /*1280*/  MUFU.RCP64H R25, R17 ;  /* 0x0000001100197308 */ /* 0x004e280000001800 */
[----:B0-----:R-:W-:-:S08]  /*1290*/  DFMA R20, -R16, R24, 1 ;  /* 0x3ff000001014742b */ /* 0x001fd00000000118 */
[----:B------:R-:W-:Y:S02]  /*12a0*/  DFMA R20, R20, R20, R20 ;  /* 0x000000141414722b */ /* 0x000fe40000000014 */
[----:B---3--:R-:W-:-:S06]  /*12b0*/  DADD R18, -R10, R18 ;  /* 0x000000000a127229 */ /* 0x008fcc0000000112 */
        /* <DEDUP_REMOVED lines=12> */
[----:B------:R-:W-:Y:S01]  /*1380*/  IMAD.MOV.U32 R21, RZ, RZ, R19 ;  /* 0x000000ffff157224 */ /* 0x000fe200078e0013 */
[----:B------:R-:W-:Y:S01]  /*1390*/  MOV R19, R17 ;  /* 0x0000001100137202 */ /* 0x000fe20000000f00 */
[----:B------:R-:W-:-:S07]  /*13a0*/  IMAD.MOV.U32 R18, RZ, RZ, R16 ;  /* 0x000000ffff127224 */ /* 0x000fce00078e0010 */
[----:B------:R-:W-:Y:S05]  /*13b0*/  CALL.REL.NOINC `($__internal_1_$__cuda_sm20_div_rn_f64_full) ;  /* 0x0000000000587944 */ /* 0x000fea0003c00000 */
[----:B------:R-:W-:Y:S02]  /*13c0*/  IMAD.MOV.U32 R20, RZ, RZ, R16 ;  /* 0x000000ffff147224 */ /* 0x000fe400078e0010 */
[----:B------:R-:W-:-:S07]  /*13d0*/  IMAD.MOV.U32 R21, RZ, RZ, R17 ;  /* 0x000000ffff157224 */ /* 0x000fce00078e0011 */
.L_x_89:
[----:B------:R-:W-:Y:S05]  /*13e0*/  BSYNC.RECONVERGENT B2 ;  /* 0x0000000000027941 */ /* 0x000fea0003800200 */
.L_x_88:
[----:B------:R-:W0:Y:S01]  /*13f0*/  LDC.64 R16, c[0x0][0x390] ;  /* 0x0000e400ff107b82 */ /* 0x000e220000000a00 */
[----:B------:R-:W1:Y:S02]  /*1400*/  LDCU UR5, c[0x0][0x380] ;  /* 0x00007000ff0577ac */ /* 0x000e640008000800 */
[----:B-1----:R-:W-:Y:S02]  /*1410*/  VIADD R0, R0, UR5 ;  /* 0x0000000500007c36 */ /* 0x002fe40008000000 */
[----:B0-----:R-:W-:-:S03]  /*1420*/  IMAD.WIDE R34, R34, 0x8, R16 ;  /* 0x0000000822227825 */ /* 0x001fc600078e0210 */
[----:B------:R-:W-:Y:S02]  /*1430*/  ISETP.GE.AND P0, PT, R0, R5, PT ;  /* 0x000000050000720c */ /* 0x000fe40003f06270 */
[----:B------:R0:W-:Y:S11]  /*1440*/  STG.E.64 desc[UR6][R34.64], R20 ;  /* 0x0000001422007986 */ /* 0x0001f6000c101b06 */
[----:B------:R-:W-:Y:S05]  /*1450*/  @!P0 BRA `(.L_x_90) ;  /* 0xfffffff400bc8947 */ /* 0x000fea000383ffff */
.L_x_83:
[----:B------:R-:W-:Y:S05]  /*1460*/  BSYNC.RECONVERGENT B1 ;  /* 0x0000000000017941 */ /* 0x000fea0003800200 */
.L_x_77:
[----:B------:R1:W-:Y:S02]  /*1470*/  STS.64 [R2], R10 ;  /* 0x0000000a02007388 */ /* 0x0003e40000000a00 */
.L_x_76:
[----:B------:R-:W-:Y:S05]  /*1480*/  BSYNC.RECONVERGENT B0 ;  /* 0x0000000000007941 */ /* 0x000fea0003800200 */
.L_x_75:
[----:B-1----:R-:W1:Y:S08]  /*1490*/  LDC.64 R10, c[0x4][0x10] ;  /* 0x01000400ff0a7b82 */ /* 0x002e700000000a00 */
[----:B------:R-:W-:Y:S06]  /*14a0*/  BAR.SYNC.DEFER_BLOCKING 0x0 ;  /* 0x0000000000007b1d */ /* 0x000fec0000010000 */
[----:B-1----:R-:W2:Y:S01]  /*14b0*/  LDG.E R3, desc[UR6][R10.64] ;  /* 0x000000060a037981 */ /* 0x002ea2000c1e1900 */
[----:B------:R-:W-:Y:S01]  /*14c0*/  IADD3 R8, PT, PT, R8, 0x1, RZ ;  /* 0x0000000108087810 */ /* 0x000fe20007ffe0ff */
[----:B------:R-:W-:-:S02]  /*14d0*/  VIADD R4, R4, 0x1 ;  /* 0x0000000104047836 */ /* 0x000fc40000000000 */
[----:B------:R-:W-:Y:S01]  /*14e0*/  VIADD R6, R6, 0x1 ;  /* 0x0000000106067836 */ /* 0x000fe20000000000 */
[----:B--2---:R-:W-:-:S13]  /*14f0*/  ISETP.GE.AND P0, PT, R8, R3, PT ;  /* 0x000000030800720c */ /* 0x004fda0003f06270 */
[----:B------:R-:W-:Y:S05]  /*1500*/  @!P0 BRA `(.L_x_91) ;  /* 0xffffffe800f88947 */ /* 0x000fea000383ffff */
[----:B------:R-:W-:Y:S05]  /*1510*/  EXIT ;  /* 0x000000000000794d */ /* 0x000fea0003800000 */
        .weak           $__internal_1_$__cuda_sm20_div_rn_f64_full
        .type           $__internal_1_$__cuda_sm20_div_rn_f64_full,@function
        .size           $__internal_1_$__cuda_sm20_div_rn_f64_full,($__internal_2_$__cuda_sm20_dsqrt_rn_f64_mediumpath_v1 - $__internal_1_$__cuda_sm20_div_rn_f64_full)
$__internal_1_$__cuda_sm20_div_rn_f64_full:
[C---:B------:R-:W-:Y:S01]  /*1520*/  FSETP.GEU.AND P0, PT, |R19|.reuse, 1.469367938527859385e-39, PT ;  /* 0x001000001300780b */ /* 0x040fe20003f0e200 */
[----:B------:R-:W-:Y:S01]  /*1530*/  BSSY.RECONVERGENT B4, `(.L_x_92) ;  /* 0x0000057000047945 */ /* 0x000fe20003800200 */
[----:B------:R-:W-:Y:S02]  /*1540*/  LOP3.LUT R16, R19, 0x800fffff, RZ, 0xc0, !PT ;  /* 0x800fffff13107812 */ /* 0x000fe400078ec0ff */
[C---:B------:R-:W-:Y:S02]  /*1550*/  FSETP.GEU.AND P3, PT, |R21|.reuse, 1.469367938527859385e-39, PT ;  /* 0x001000001500780b */ /* 0x040fe40003f6e200 */
[----:B------:R-:W-:Y:S01]  /*1560*/  LOP3.LUT R17, R16, 0x3ff00000, RZ, 0xfc, !PT ;  /* 0x3ff0000010117812 */ /* 0x000fe200078efcff */
[----:B------:R-:W-:Y:S01]  /*1570*/  IMAD.MOV.U32 R16, RZ, RZ, R18 ;  /* 0x000000ffff107224 */ /* 0x000fe200078e0012 */
[----:B------:R-:W-:Y:S02]  /*1580*/  MOV R26, 0x1 ;  /* 0x00000001001a7802 */ /* 0x000fe40000000f00 */
[----:B------:R-:W-:-:S02]  /*1590*/  LOP3.LUT R9, R21, 0x7ff00000, RZ, 0xc0, !PT ;  /* 0x7ff0000015097812 */ /* 0x000fc400078ec0ff */
[----:B------:R-:W-:Y:S01]  /*15a0*/  LOP3.LUT R32, R19, 0x7ff00000, RZ, 0xc0, !PT ;  /* 0x7ff0000013207812 */ /* 0x000fe200078ec0ff */
[----:B------:R-:W-:-:S03]  /*15b0*/  @!P0 DMUL R16, R18, 8.98846567431157953865e+307 ;  /* 0x7fe0000012108828 */ /* 0x000fc60000000000 */
[----:B------:R-:W-:Y:S02]  /*15c0*/  ISETP.GE.U32.AND P2, PT, R9, R32, PT ;  /* 0x000000200900720c */ /* 0x000fe40003f46070 */
[----:B------:R-:W-:Y:S01]  /*15d0*/  @!P3 LOP3.LUT R22, R19, 0x7ff00000, RZ, 0xc0, !PT ;  /* 0x7ff000001316b812 */ /* 0x000fe200078ec0ff */
[----:B------:R-:W0:Y:S03]  /*15e0*/  MUFU.RCP64H R27, R17 ;  /* 0x00000011001b7308 */ /* 0x000e260000001800 */
[----:B------:R-:W-:Y:S01]  /*15f0*/  @!P3 ISETP.GE.U32.AND P4, PT, R9, R22, PT ;  /* 0x000000160900b20c */ /* 0x000fe20003f86070 */
[----:B------:R-:W-:Y:S01]  /*1600*/  IMAD.MOV.U32 R22, RZ, RZ, 0x1ca00000 ;  /* 0x1ca00000ff167424 */ /* 0x000fe200078e00ff */
[----:B------:R-:W-:-:S04]  /*1610*/  @!P0 LOP3.LUT R32, R17, 0x7ff00000, RZ, 0xc0, !PT ;  /* 0x7ff0000011208812 */ /* 0x000fc800078ec0ff */
[----:B------:R-:W-:Y:S01]  /*1620*/  @!P3 SEL R23, R22, 0x63400000, !P4 ;  /* 0x634000001617b807 */ /* 0x000fe20006000000 */
[----:B------:R-:W-:-:S03]  /*1630*/  VIADD R31, R32, 0xffffffff ;  /* 0xffffffff201f7836 */ /* 0x000fc60000000000 */
[----:B------:R-:W-:Y:S01]  /*1640*/  @!P3 LOP3.LUT R28, R23, 0x80000000, R21, 0xf8, !PT ;  /* 0x80000000171cb812 */ /* 0x000fe200078ef815 */
[----:B0-----:R-:W-:-:S03]  /*1650*/  DFMA R24, R26, -R16, 1 ;  /* 0x3ff000001a18742b */ /* 0x001fc60000000810 */
[----:B------:R-:W-:Y:S01]  /*1660*/  @!P3 LOP3.LUT R29, R28, 0x100000, RZ, 0xfc, !PT ;  /* 0x001000001c1db812 */ /* 0x000fe200078efcff */
[----:B------:R-:W-:-:S04]  /*1670*/  @!P3 IMAD.MOV.U32 R28, RZ, RZ, RZ ;  /* 0x000000ffff1cb224 */ /* 0x000fc800078e00ff */
        /* <DEDUP_REMOVED lines=9> */
[----:B------:R-:W-:Y:S01]  /*1710*/  DMUL R26, R24, R22 ;  /* 0x00000016181a7228 */ /* 0x000fe20000000000 */
[----:B------:R-:W-:-:S04]  /*1720*/  IADD3 R28, PT, PT, R9, -0x1, RZ ;  /* 0xffffffff091c7810 */ /* 0x000fc80007ffe0ff */
[----:B------:R-:W-:-:S03]  /*1730*/  ISETP.GT.U32.AND P0, PT, R28, 0x7feffffe, PT ;  /* 0x7feffffe1c00780c */ /* 0x000fc60003f04070 */
[----:B------:R-:W-:Y:S01]  /*1740*/  DFMA R28, R26, -R16, R22 ;  /* 0x800000101a1c722b */ /* 0x000fe20000000016 */
[----:B------:R-:W-:-:S07]  /*1750*/  ISETP.GT.U32.OR P0, PT, R31, 0x7feffffe, P0 ;  /* 0x7feffffe1f00780c */ /* 0x000fce0000704470 */
[----:B------:R-:W-:-:S06]  /*1760*/  DFMA R28, R24, R28, R26 ;  /* 0x0000001c181c722b */ /* 0x000fcc000000001a */
[----:B------:R-:W-:Y:S05]  /*1770*/  @P0 BRA `(.L_x_93) ;  /* 0x0000000000740947 */ /* 0x000fea0003800000 */
[----:B------:R-:W-:Y:S01]  /*1780*/  LOP3.LUT R21, R21, 0x7ff00000, RZ, 0xc0, !PT ;  /* 0x7ff0000015157812 */ /* 0x000fe200078ec0ff */
[----:B------:R-:W-:Y:S01]  /*1790*/  IMAD.MOV.U32 R24, RZ, RZ, 0x1ca00000 ;  /* 0x1ca00000ff187424 */ /* 0x000fe200078e00ff */
[----:B------:R-:W-:-:S04]  /*17a0*/  LOP3.LUT R20, R19, 0x7ff00000, RZ, 0xc0, !PT ;  /* 0x7ff0000013147812 */ /* 0x000fc800078ec0ff */
[CC--:B------:R-:W-:Y:S02]  /*17b0*/  VIADDMNMX R9, R21.reuse, -R20.reuse, 0xb9600000, !PT ;  /* 0xb960000015097446 */ /* 0x0c0fe40007800914 */
[----:B------:R-:W-:Y:S02]  /*17c0*/  ISETP.GE.U32.AND P0, PT, R21, R20, PT ;  /* 0x000000141500720c */ /* 0x000fe40003f06070 */
[----:B------:R-:W-:Y:S02]  /*17d0*/  VIMNMX R9, PT, PT, R9, 0x46a00000, PT ;  /* 0x46a0000009097848 */ /* 0x000fe40003fe0100 */
[----:B------:R-:W-:-:S05]  /*17e0*/  SEL R20, R24, 0x63400000, !P0 ;  /* 0x6340000018147807 */ /* 0x000fca0004000000 */
[----:B------:R-:W-:Y:S02]  /*17f0*/  IMAD.IADD R9, R9, 0x1, -R20 ;  /* 0x0000000109097824 */ /* 0x000fe400078e0a14 */
[----:B------:R-:W-:-:S03]  /*1800*/  IMAD.MOV.U32 R20, RZ, RZ, RZ ;  /* 0x000000ffff147224 */ /* 0x000fc600078e00ff */
[----:B------:R-:W-:-:S06]  /*1810*/  IADD3 R21, PT, PT, R9, 0x7fe00000, RZ ;  /* 0x7fe0000009157810 */ /* 0x000fcc0007ffe0ff */
[----:B------:R-:W-:-:S10]  /*1820*/  DMUL R24, R28, R20 ;  /* 0x000000141c187228 */ /* 0x000fd40000000000 */
[----:B------:R-:W-:-:S13]  /*1830*/  FSETP.GTU.AND P0, PT, |R25|, 1.469367938527859385e-39, PT ;  /* 0x001000001900780b */ /* 0x000fda0003f0c200 */
[----:B------:R-:W-:Y:S05]  /*1840*/  @P0 BRA `(.L_x_94) ;  /* 0x0000000000940947 */ /* 0x000fea0003800000 */
[----:B------:R-:W-:Y:S01]  /*1850*/  DFMA R16, R28, -R16, R22 ;  /* 0x800000101c10722b */ /* 0x000fe20000000016 */
[----:B------:R-:W-:-:S09]  /*1860*/  IMAD.MOV.U32 R20, RZ, RZ, RZ ;  /* 0x000000ffff147224 */ /* 0x000fd200078e00ff */
[C---:B------:R-:W-:Y:S02]  /*1870*/  FSETP.NEU.AND P0, PT, R17.reuse, RZ, PT ;  /* 0x000000ff1100720b */ /* 0x040fe40003f0d000 */
[----:B------:R-:W-:-:S04]  /*1880*/  LOP3.LUT R19, R17, 0x80000000, R19, 0x48, !PT ;  /* 0x8000000011137812 */ /* 0x000fc800078e4813 */
[----:B------:R-:W-:-:S07]  /*1890*/  LOP3.LUT R21, R19, R21, RZ, 0xfc, !PT ;  /* 0x0000001513157212 */ /* 0x000fce00078efcff */
[----:B------:R-:W-:Y:S05]  /*18a0*/  @!P0 BRA `(.L_x_94) ;  /* 0x00000000007c8947 */ /* 0x000fea0003800000 */
[----:B------:R-:W-:Y:S01]  /*18b0*/  IMAD.MOV R17, RZ, RZ, -R9 ;  /* 0x000000ffff117224 */ /* 0x000fe200078e0a09 */
[----:B------:R-:W-:Y:S01]  /*18c0*/  MOV R16, RZ ;  /* 0x000000ff00107202 */ /* 0x000fe20000000f00 */
[----:B------:R-:W-:Y:S01]  /*18d0*/  DMUL.RP R20, R28, R20 ;  /* 0x000000141c147228 */ /* 0x000fe20000008000 */
[----:B------:R-:W-:-:S04]  /*18e0*/  IADD3 R9, PT, PT, -R9, -0x43300000, RZ ;  /* 0xbcd0000009097810 */ /* 0x000fc80007ffe1ff */
[----:B------:R-:W-:-:S05]  /*18f0*/  DFMA R16, R24, -R16, R28 ;  /* 0x800000101810722b */ /* 0x000fca000000001c */
[----:B------:R-:W-:-:S05]  /*1900*/  LOP3.LUT R19, R21, R19, RZ, 0x3c, !PT ;  /* 0x0000001315137212 */ /* 0x000fca00078e3cff */
[----:B------:R-:W-:-:S04]  /*1910*/  FSETP.NEU.AND P0, PT, |R17|, R9, PT ;  /* 0x000000091100720b */ /* 0x000fc80003f0d200 */
[----:B------:R-:W-:Y:S02]  /*1920*/  FSEL R24, R20, R24, !P0 ;  /* 0x0000001814187208 */ /* 0x000fe40004000000 */
[----:B------:R-:W-:Y:S01]  /*1930*/  FSEL R25, R19, R25, !P0 ;  /* 0x0000001913197208 */ /* 0x000fe20004000000 */
[----:B------:R-:W-:Y:S06]  /*1940*/  BRA `(.L_x_94) ;  /* 0x0000000000547947 */ /* 0x000fec0003800000 */
.L_x_93:
        /* <DEDUP_REMOVED lines=12> */
[----:B------:R-:W-:Y:S01]  /*1a10*/  @!P0 IMAD.MOV.U32 R24, RZ, RZ, RZ ;  /* 0x000000ffff188224 */ /* 0x000fe200078e00ff */
[----:B------:R-:W-:-:S03]  /*1a20*/  @P0 MOV R24, RZ ;  /* 0x000000ff00180202 */ /* 0x000fc60000000f00 */
[----:B------:R-:W-:Y:S01]  /*1a30*/  @P0 IMAD.MOV.U32 R25, RZ, RZ, R9 ;  /* 0x000000ffff190224 */ /* 0x000fe200078e0009 */
[----:B------:R-:W-:Y:S06]  /*1a40*/  BRA `(.L_x_94) ;  /* 0x0000000000147947 */ /* 0x000fec0003800000 */
.L_x_96:
[----:B------:R-:W-:Y:S01]  /*1a50*/  LOP3.LUT R25, R19, 0x80000, RZ, 0xfc, !PT ;  /* 0x0008000013197812 */ /* 0x000fe200078efcff */
[----:B------:R-:W-:Y:S01]  /*1a60*/  IMAD.MOV.U32 R24, RZ, RZ, R18 ;  /* 0x000000ffff187224 */ /* 0x000fe200078e0012 */
[----:B------:R-:W-:Y:S06]  /*1a70*/  BRA `(.L_x_94) ;  /* 0x0000000000087947 */ /* 0x000fec0003800000 */
.L_x_95:
[----:B------:R-:W-:Y:S01]  /*1a80*/  LOP3.LUT R25, R21, 0x80000, RZ, 0xfc, !PT ;  /* 0x0008000015197812 */ /* 0x000fe200078efcff */
[----:B------:R-:W-:-:S07]  /*1a90*/  IMAD.MOV.U32 R24, RZ, RZ, R20 ;  /* 0x000000ffff187224 */ /* 0x000fce00078e0014 */
.L_x_94:
[----:B------:R-:W-:Y:S05]  /*1aa0*/  BSYNC.RECONVERGENT B4 ;  /* 0x0000000000047941 */ /* 0x000fea0003800200 */
.L_x_92:
[----:B------:R-:W-:Y:S01]  /*1ab0*/  IMAD.MOV.U32 R31, RZ, RZ, 0x0 ;  /* 0x00000000ff1f7424 */ /* 0x000fe200078e00ff */
[----:B------:R-:W-:Y:S01]  /*1ac0*/  MOV R16, R24 ;  /* 0x0000001800107202 */ /* 0x000fe20000000f00 */
[----:B------:R-:W-:Y:S02]  /*1ad0*/  IMAD.MOV.U32 R17, RZ, RZ, R25 ;  /* 0x000000ffff117224 */ /* 0x000fe400078e0019 */
[----:B------:R-:W-:Y:S05]  /*1ae0*/  RET.REL.NODEC R30 `(_Z12gpr_choleskyiPdS_) ;  /* 0xffffffe41e447950 */ /* 0x000fea0003c3ffff */
        .weak           $__internal_2_$__cuda_sm20_dsqrt_rn_f64_mediumpath_v1
        .type           $__internal_2_$__cuda_sm20_dsqrt_rn_f64_mediumpath_v1,@function
        .size           $__internal_2_$__cuda_sm20_dsqrt_rn_f64_mediumpath_v1,(.L_x_124 - $__internal_2_$__cuda_sm20_dsqrt_rn_f64_mediumpath_v1)
$__internal_2_$__cuda_sm20_dsqrt_rn_f64_mediumpath_v1:
[----:B------:R-:W-:Y:S01]  /*1af0*/  ISETP.GE.U32.AND P0, PT, R12, -0x3400000, PT ;  /* 0xfcc000000c00780c */ /* 0x000fe20003f06070 */
[----:B------:R-:W-:Y:S01]  /*1b00*/  BSSY.RECONVERGENT B1, `(.L_x_97) ;  /* 0x0000026000017945 */ /* 0x000fe20003800200 */
[----:B------:R-:W-:Y:S01]  /*1b10*/  IMAD.MOV.U32 R16, RZ, RZ, R18 ;  /* 0x000000ffff107224 */ /* 0x000fe200078e0012 */
[----:B------:R-:W-:Y:S01]  /*1b20*/  MOV R12, R22 ;  /* 0x00000016000c7202 */ /* 0x000fe20000000f00 */
[----:B------:R-:W-:-:S09]  /*1b30*/  IMAD.MOV.U32 R13, RZ, RZ, R23 ;  /* 0x000000ffff0d7224 */ /* 0x000fd200078e0017 */
[----:B------:R-:W-:Y:S05]  /*1b40*/  @!P0 BRA `(.L_x_98) ;  /* 0x0000000000208947 */ /* 0x000fea0003800000 */
[----:B------:R-:W-:-:S10]  /*1b50*/  DFMA.RM R12, R12, R16, R20 ;  /* 0x000000100c0c722b */ /* 0x000fd40000004014 */
[----:B------:R-:W-:-:S05]  /*1b60*/  IADD3 R16, P0, PT, R12, 0x1, RZ ;  /* 0x000000010c107810 */ /* 0x000fca0007f1e0ff */
[----:B------:R-:W-:-:S06]  /*1b70*/  IMAD.X R17, RZ, RZ, R13, P0 ;  /* 0x000000ffff117224 */ /* 0x000fcc00000e060d */
[----:B------:R-:W-:-:S08]  /*1b80*/  DFMA.RP R14, -R12, R16, R14 ;  /* 0x000000100c0e722b */ /* 0x000fd0000000810e */
[----:B------:R-:W-:-:S06]  /*1b90*/  DSETP.GT.AND P0, PT, R14, RZ, PT ;  /* 0x000000ff0e00722a */ /* 0x000fcc0003f04000 */
[----:B------:R-:W-:Y:S02]  /*1ba0*/  FSEL R12, R16, R12, P0 ;  /* 0x0000000c100c7208 */ /* 0x000fe40000000000 */
[----:B------:R-:W-:Y:S01]  /*1bb0*/  FSEL R13, R17, R13, P0 ;  /* 0x0000000d110d7208 */ /* 0x000fe20000000000 */
[----:B------:R-:W-:Y:S06]  /*1bc0*/  BRA `(.L_x_99) ;  /* 0x0000000000647947 */ /* 0x000fec0003800000 */
.L_x_98:
[----:B------:R-:W-:-:S14]  /*1bd0*/  DSETP.NE.AND P0, PT, R14, RZ, PT ;  /* 0x000000ff0e00722a */ /* 0x000fdc0003f05000 */
[----:B------:R-:W-:Y:S05]  /*1be0*/  @!P0 BRA `(.L_x_100) ;  /* 0x0000000000588947 */ /* 0x000fea0003800000 */
[----:B------:R-:W-:-:S13]  /*1bf0*/  ISETP.GE.AND P0, PT, R15, RZ, PT ;  /* 0x000000ff0f00720c */ /* 0x000fda0003f06270 */
[----:B------:R-:W-:Y:S01]  /*1c00*/  @!P0 IMAD.MOV.U32 R12, RZ, RZ, 0x0 ;  /* 0x00000000ff0c8424 */ /* 0x000fe200078e00ff */
[----:B------:R-:W-:Y:S01]  /*1c10*/  @!P0 MOV R13, 0xfff80000 ;  /* 0xfff80000000d8802 */ /* 0x000fe20000000f00 */
[----:B------:R-:W-:Y:S06]  /*1c20*/  @!P0 BRA `(.L_x_99) ;  /* 0x00000000004c8947 */ /* 0x000fec0003800000 */
[----:B------:R-:W-:-:S13]  /*1c30*/  ISETP.GT.AND P0, PT, R15, 0x7fefffff, PT ;  /* 0x7fefffff0f00780c */ /* 0x000fda0003f04270 */
[----:B------:R-:W-:Y:S05]  /*1c40*/  @P0 BRA `(.L_x_100) ;  /* 0x0000000000400947 */ /* 0x000fea0003800000 */
[----:B------:R-:W-:Y:S01]  /*1c50*/  DMUL R12, R14, 8.11296384146066816958e+31 ;  /* 0x469000000e0c7828 */ /* 0x000fe20000000000 */
[----:B------:R-:W-:Y:S02]  /*1c60*/  IMAD.MOV.U32 R18, RZ, RZ, 0x0 ;  /* 0x00000000ff127424 */ /* 0x000fe400078e00ff */
[----:B------:R-:W-:Y:S02]  /*1c70*/  IMAD.MOV.U32 R14, RZ, RZ, RZ ;  /* 0x000000ffff0e7224 */ /* 0x000fe400078e00ff */
[----:B------:R-:W-:Y:S01]  /*1c80*/  IMAD.MOV.U32 R19, RZ, RZ, 0x3fd80000 ;  /* 0x3fd80000ff137424 */ /* 0x000fe200078e00ff */
[----:B------:R-:W0:Y:S03]  /*1c90*/  MUFU.RSQ64H R15, R13 ;  /* 0x0000000d000f7308 */ /* 0x000e260000001c00 */
[----:B0-----:R-:W-:-:S08]  /*1ca0*/  DMUL R16, R14, R14 ;  /* 0x0000000e0e107228 */ /* 0x001fd00000000000 */
[----:B------:R-:W-:-:S08]  /*1cb0*/  DFMA R16, R12, -R16, 1 ;  /* 0x3ff000000c10742b */ /* 0x000fd00000000810 */
[----:B------:R-:W-:Y:S02]  /*1cc0*/  DFMA R18, R16, R18, 0.5 ;  /* 0x3fe000001012742b */ /* 0x000fe40000000012 */
[----:B------:R-:W-:-:S08]  /*1cd0*/  DMUL R16, R14, R16 ;  /* 0x000000100e107228 */ /* 0x000fd00000000000 */
[----:B------:R-:W-:-:S08]  /*1ce0*/  DFMA R16, R18, R16, R14 ;  /* 0x000000101210722b */ /* 0x000fd0000000000e */
[----:B------:R-:W-:Y:S02]  /*1cf0*/  DMUL R14, R12, R16 ;  /* 0x000000100c0e7228 */ /* 0x000fe40000000000 */
[----:B------:R-:W-:-:S06]  /*1d00*/  IADD3 R17, PT, PT, R17, -0x100000, RZ ;  /* 0xfff0000011117810 */ /* 0x000fcc0007ffe0ff */
[----:B------:R-:W-:-:S08]  /*1d10*/  DFMA R18, R14, -R14, R12 ;  /* 0x8000000e0e12722b */ /* 0x000fd0000000000c */
[----:B------:R-:W-:-:S10]  /*1d20*/  DFMA R12, R16, R18, R14 ;  /* 0x00000012100c722b */ /* 0x000fd4000000000e */
[----:B------:R-:W-:Y:S01]  /*1d30*/  VIADD R13, R13, 0xfcb00000 ;  /* 0xfcb000000d0d7836 */ /* 0x000fe20000000000 */
[----:B------:R-:W-:Y:S06]  /*1d40*/  BRA `(.L_x_99) ;  /* 0x0000000000047947 */ /* 0x000fec0003800000 */
.L_x_100:
[----:B------:R-:W-:-:S11]  /*1d50*/  DADD R12, R14, R14 ;  /* 0x000000000e0c7229 */ /* 0x000fd6000000000e */
.L_x_99:
[----:B------:R-:W-:Y:S05]  /*1d60*/  BSYNC.RECONVERGENT B1 ;  /* 0x0000000000017941 */ /* 0x000fea0003800200 */
.L_x_97:
[----:B------:R-:W-:-:S04]  /*1d70*/  IMAD.MOV.U32 R11, RZ, RZ, 0x0 ;  /* 0x00000000ff0b7424 */ /* 0x000fc800078e00ff */
[----:B------:R-:W-:Y:S05]  /*1d80*/  RET.REL.NODEC R10 `(_Z12gpr_choleskyiPdS_) ;  /* 0xffffffe00a9c7950 */ /* 0x000fea0003c3ffff */
.L_x_101:
        /* <DEDUP_REMOVED lines=15> */
.L_x_124:


//--------------------- .text._Z9gpr_get_KiiPdP2XY --------------------------
	.section	.text._Z9gpr_get_KiiPdP2XY,"ax",@progbits
	.align	128
        .global         _Z9gpr_get_KiiPdP2XY
        .type           _Z9gpr_get_KiiPdP2XY,@function
        .size           _Z9gpr_get_KiiPdP2XY,(.L_x_125 - _Z9gpr_get_KiiPdP2XY)
        .other          _Z9gpr_get_KiiPdP2XY,@"STO_CUDA_ENTRY STV_DEFAULT"
_Z9gpr_get_KiiPdP2XY:
.text._Z9gpr_get_KiiPdP2XY:
[----:B------:R-:W-:Y:S01]  /*0000*/  LDC R1, c[0x0][0x37c] ;  /* 0x0000df00ff017b82 */ /* 0x000fe20000000800 */
[----:B------:R-:W0:Y:S07]  /*0010*/  S2R R3, SR_TID.X ;  /* 0x0000000000037919 */ /* 0x000e2e0000002100 */
[----:B------:R-:W1:Y:S01]  /*0020*/  LDC R2, c[0x0][0x384] ;  /* 0x0000e100ff027b82 */ /* 0x000e620000000800 */
[----:B------:R-:W2:Y:S07]  /*0030*/  LDCU.64 UR6, c[0x0][0x358] ;  /* 0x00006b00ff0677ac */ /* 0x000eae0008000a00 */
[----:B------:R-:W2:Y:S01]  /*0040*/  LDC.64 R4, c[0x4][0x10] ;  /* 0x01000400ff047b82 */ /* 0x000ea20000000a00 */
[----:B-1----:R-:W-:-:S05]  /*0050*/  IMAD R2, R2, R2, RZ ;  /* 0x0000000202027224 */ /* 0x002fca00078e02ff */
[----:B0-----:R-:W-:Y:S01]  /*0060*/  ISETP.GE.U32.AND P0, PT, R3, R2, PT ;  /* 0x000000020300720c */ /* 0x001fe20003f06070 */
[----:B--2---:R0:W-:-:S12]  /*0070*/  STG.E desc[UR6][R4.64], R2 ;  /* 0x0000000204007986 */ /* 0x0041d8000c101906 */
[----:B------:R-:W-:Y:S05]  /*0080*/  @P0 EXIT ;  /* 0x000000000000094d */ /* 0x000fea0003800000 */
[----:B------:R-:W1:Y:S02]  /*0090*/  LDCU.64 UR4, c[0x0][0x390] ;  /* 0x00007200ff0477ac */ /* 0x000e640008000a00 */
[----:B-1----:R-:W-:-:S04]  /*00a0*/  UIADD3 UR4, UP0, UPT, UR4, 0x8, URZ ;  /* 0x0000000804047890 */ /* 0x002fc8000ff1e0ff */
[----:B------:R-:W-:-:S12]  /*00b0*/  UIADD3.X UR5, UPT, UPT, URZ, UR5, URZ, UP0, !UPT ;  /* 0x00000005ff057290 */ /* 0x000fd800087fe4ff */
.L_x_118:
[----:B-1----:R-:W1:Y:S01]  /*00c0*/  LDC.64 R12, c[0x0][0x390] ;  /* 0x0000e400ff0c7b82 */ /* 0x002e620000000a00 */
[----:B0-----:R-:W-:Y:S02]  /*00d0*/  IMAD R4, R2, R3, RZ ;  /* 0x0000000302047224 */ /* 0x001fe400078e02ff */
[----:B------:R-:W-:Y:S02]  /*00e0*/  IMAD.MOV R5, RZ, RZ, -R2 ;  /* 0x000000ffff057224 */ /* 0x000fe400078e0a02 */
[----:B------:R-:W-:Y:S02]  /*00f0*/  IMAD.MOV R34, RZ, RZ, -R3 ;  /* 0x000000ffff227224 */ /* 0x000fe400078e0a03 */
[----:B------:R-:W-:Y:S01]  /*0100*/  IMAD.U32 R10, RZ, RZ, UR4 ;  /* 0x00000004ff0a7e24 */ /* 0x000fe2000f8e00ff */
[----:B------:R-:W0:Y:S01]  /*0110*/  LDC.64 R14, c[0x0][0x388] ;  /* 0x0000e200ff0e7b82 */ /* 0x000e220000000a00 */
[----:B------:R-:W-:Y:S02]  /*0120*/  IMAD.U32 R11, RZ, RZ, UR5 ;  /* 0x00000005ff0b7e24 */ /* 0x000fe4000f8e00ff */
[----:B-1----:R-:W-:-:S07]  /*0130*/  IMAD.WIDE R12, R3, 0x10, R12 ;  /* 0x00000010030c7825 */ /* 0x002fce00078e020c */
.L_x_117:
[----:B------:R-:W2:Y:S04]  /*0140*/  LDG.E.64 R32, desc[UR6][R12.64] ;  /* 0x000000060c207981 */ /* 0x000ea8000c1e1b00 */
[----:B0-----:R-:W2:Y:S01]  /*0150*/  LDG.E.64 R6, desc[UR6][R10.64+-0x8] ;  /* 0xfffff8060a067981 */ /* 0x001ea2000c1e1b00 */
[----:B------:R-:W-:Y:S01]  /*0160*/  VIADD R5, R5, 0x1 ;  /* 0x0000000105057836 */ /* 0x000fe20000000000 */
[----:B------:R-:W-:Y:S01]  /*0170*/  BSSY.RECONVERGENT B0, `(.L_x_102) ;  /* 0x0000009000007945 */ /* 0x000fe20003800200 */
[----:B01----:R-:W-:Y:S01]  /*0180*/  IMAD.WIDE R8, R4, 0x8, R14 ;  /* 0x0000000804087825 */ /* 0x003fe200078e020e */
[----:B------:R-:W-:Y:S02]  /*0190*/  MOV R0, 0x200 ;  /* 0x0000020000007802 */ /* 0x000fe40000000f00 */
[----:B------:R-:W-:Y:S01]  /*01a0*/  ISETP.NE.AND P0, PT, R5, RZ, PT ;  /* 0x000000ff0500720c */ /* 0x000fe20003f05270 */
[----:B--2---:R-:W-:-:S08]  /*01b0*/  DADD R32, R32, -R6 ;  /* 0x0000000020207229 */ /* 0x004fd00000000806 */
[----:B------:R-:W-:-:S10]  /*01c0*/  DADD R6, -RZ, |R32| ;  /* 0x00000000ff067229 */ /* 0x000fd40000000520 */
[----:B------:R-:W-:Y:S01]  /*01d0*/  MOV R20, R6 ;  /* 0x0000000600147202 */ /* 0x000fe20000000f00 */
[----:B------:R-:W-:-:S07]  /*01e0*/  IMAD.MOV.U32 R35, RZ, RZ, R7 ;  /* 0x000000ffff237224 */ /* 0x000fce00078e0007 */
[----:B------:R-:W-:Y:S05]  /*01f0*/  CALL.REL.NOINC `($_Z9gpr_get_KiiPdP2XY$__internal_accurate_pow) ;  /* 0x0000000c00107944 */ /* 0x000fea0003c00000 */
[----:B------:R-:W-:Y:S05]  /*0200*/  BSYNC.RECONVERGENT B0 ;  /* 0x0000000000007941 */ /* 0x000fea0003800200 */
.L_x_102:
[C---:B------:R-:W-:Y:S01]  /*0210*/  DADD R6, R32.reuse, 2 ;  /* 0x4000000020067429 */ /* 0x040fe20000000000 */
[----:B------:R-:W-:Y:S01]  /*0220*/  BSSY.RECONVERGENT B0, `(.L_x_103) ;  /* 0x000000f000007945 */ /* 0x000fe20003800200 */
[----:B------:R-:W-:-:S06]  /*0230*/  DSETP.NEU.AND P1, PT, R32, RZ, PT ;  /* 0x000000ff2000722a */ /* 0x000fcc0003f2d000 */
[----:B------:R-:W-:Y:S02]  /*0240*/  FSEL R16, R18, RZ, P1 ;  /* 0x000000ff12107208 */ /* 0x000fe40000800000 */
[----:B------:R-:W-:Y:S02]  /*0250*/  LOP3.LUT R6, R7, 0x7ff00000, RZ, 0xc0, !PT ;  /* 0x7ff0000007067812 */ /* 0x000fe400078ec0ff */
[----:B------:R-:W-:Y:S02]  /*0260*/  FSEL R17, R20, RZ, P1 ;  /* 0x000000ff14117208 */ /* 0x000fe40000800000 */
[----:B------:R-:W-:-:S13]  /*0270*/  ISETP.NE.AND P2, PT, R6, 0x7ff00000, PT ;  /* 0x7ff000000600780c */ /* 0x000fda0003f45270 */
[----:B------:R-:W-:Y:S05]  /*0280*/  @P2 BRA `(.L_x_104) ;  /* 0x0000000000202947 */ /* 0x000fea0003800000 */
[----:B------:R-:W-:-:S14]  /*0290*/  DSETP.NAN.AND P1, PT, R32, R32, PT ;  /* 0x000000202000722a */ /* 0x000fdc0003f28000 */
[----:B------:R-:W-:Y:S05]  /*02a0*/  @P1 BRA `(.L_x_105) ;  /* 0x0000000000141947 */ /* 0x000fea0003800000 */
[----:B------:R-:W-:-:S14]  /*02b0*/  DSETP.NEU.AND P1, PT, |R32|, +INF , PT ;  /* 0x7ff000002000742a */ /* 0x000fdc0003f2d200 */
[----:B------:R-:W-:Y:S05]  /*02c0*/  @P1 BRA `(.L_x_104) ;  /* 0x0000000000101947 */ /* 0x000fea0003800000 */
[----:B------:R-:W-:Y:S02]  /*02d0*/  IMAD.MOV.U32 R16, RZ, RZ, 0x0 ;  /* 0x00000000ff107424 */ /* 0x000fe400078e00ff */
[----:B------:R-:W-:Y:S01]  /*02e0*/  IMAD.MOV.U32 R17, RZ, RZ, 0x7ff00000 ;  /* 0x7ff00000ff117424 */ /* 0x000fe200078e00ff */
[----:B------:R-:W-:Y:S06]  /*02f0*/  BRA `(.L_x_104) ;  /* 0x0000000000047947 */ /* 0x000fec0003800000 */
.L_x_105:
[----:B------:R-:W-:-:S11]  /*0300*/  DADD R16, R32, 2 ;  /* 0x4000000020107429 */ /* 0x000fd60000000000 */
.L_x_104:
[----:B------:R-:W-:Y:S05]  /*0310*/  BSYNC.RECONVERGENT B0 ;  /* 0x0000000000007941 */ /* 0x000fea0003800200 */
.L_x_103:
[----:B------:R-:W2:Y:S04]  /*0320*/  LDG.E.64 R6, desc[UR6][R12.64+0x8] ;  /* 0x000008060c067981 */ /* 0x000ea8000c1e1b00 */
[----:B------:R-:W2:Y:S01]  /*0330*/  LDG.E.64 R18, desc[UR6][R10.64] ;  /* 0x000000060a127981 */ /* 0x000ea2000c1e1b00 */
[----:B------:R-:W-:Y:S01]  /*0340*/  DSETP.NEU.AND P1, PT, R32, 1, PT ;  /* 0x3ff000002000742a */ /* 0x000fe20003f2d000 */
[----:B------:R-:W-:Y:S01]  /*0350*/  BSSY.RECONVERGENT B0, `(.L_x_106) ;  /* 0x0000009000007945 */ /* 0x000fe20003800200 */
[----:B------:R-:W-:-:S04]  /*0360*/  MOV R0, 0x3e0 ;  /* 0x000003e000007802 */ /* 0x000fc80000000f00 */
[----:B------:R-:W-:Y:S02]  /*0370*/  FSEL R32, R16, RZ, P1 ;  /* 0x000000ff10207208 */ /* 0x000fe40000800000 */
[----:B------:R-:W-:Y:S01]  /*0380*/  FSEL R33, R17, 1.875, P1 ;  /* 0x3ff0000011217808 */ /* 0x000fe20000800000 */
[----:B--2---:R-:W-:-:S08]  /*0390*/  DADD R6, R6, -R18 ;  /* 0x0000000006067229 */ /* 0x004fd00000000812 */
[----:B------:R-:W-:-:S10]  /*03a0*/  DADD R18, -RZ, |R6| ;  /* 0x00000000ff127229 */ /* 0x000fd40000000506 */
[----:B------:R-:W-:Y:S02]  /*03b0*/  IMAD.MOV.U32 R20, RZ, RZ, R18 ;  /* 0x000000ffff147224 */ /* 0x000fe400078e0012 */
[----:B------:R-:W-:-:S07]  /*03c0*/  IMAD.MOV.U32 R35, RZ, RZ, R19 ;  /* 0x000000ffff237224 */ /* 0x000fce00078e0013 */
[----:B------:R-:W-:Y:S05]  /*03d0*/  CALL.REL.NOINC `($_Z9gpr_get_KiiPdP2XY$__internal_accurate_pow) ;  /* 0x0000000800987944 */ /* 0x000fea0003c00000 */
[----:B------:R-:W-:Y:S05]  /*03e0*/  BSYNC.RECONVERGENT B0 ;  /* 0x0000000000007941 */ /* 0x000fea0003800200 */
.L_x_106:
[C---:B------:R-:W-:Y:S01]  /*03f0*/  DADD R16, R6.reuse, 2 ;  /* 0x4000000006107429 */ /* 0x040fe20000000000 */
[----:B------:R-:W-:Y:S01]  /*0400*/  BSSY.RECONVERGENT B0, `(.L_x_107) ;  /* 0x000000f000007945 */ /* 0x000fe20003800200 */
[----:B------:R-:W-:-:S08]  /*0410*/  DSETP.NEU.AND P1, PT, R6, RZ, PT ;  /* 0x000000ff0600722a */ /* 0x000fd00003f2d000 */
[----:B------:R-:W-:Y:S02]  /*0420*/  LOP3.LUT R16, R17, 0x7ff00000, RZ, 0xc0, !PT ;  /* 0x7ff0000011107812 */ /* 0x000fe400078ec0ff */
[----:B------:R-:W-:Y:S02]  /*0430*/  FSEL R17, R20, RZ, P1 ;  /* 0x000000ff14117208 */ /* 0x000fe40000800000 */
[----:B------:R-:W-:Y:S02]  /*0440*/  ISETP.NE.AND P2, PT, R16, 0x7ff00000, PT ;  /* 0x7ff000001000780c */ /* 0x000fe40003f45270 */
[----:B------:R-:W-:-:S11]  /*0450*/  FSEL R16, R18, RZ, P1 ;  /* 0x000000ff12107208 */ /* 0x000fd60000800000 */
[----:B------:R-:W-:Y:S05]  /*0460*/  @P2 BRA `(.L_x_108) ;  /* 0x0000000000202947 */ /* 0x000fea0003800000 */
[----:B------:R-:W-:-:S14]  /*0470*/  DSETP.NAN.AND P1, PT, R6, R6, PT ;  /* 0x000000060600722a */ /* 0x000fdc0003f28000 */
[----:B------:R-:W-:Y:S05]  /*0480*/  @P1 BRA `(.L_x_109) ;  /* 0x0000000000141947 */ /* 0x000fea0003800000 */
[----:B------:R-:W-:-:S14]  /*0490*/  DSETP.NEU.AND P1, PT, |R6|, +INF , PT ;  /* 0x7ff000000600742a */ /* 0x000fdc0003f2d200 */
[----:B------:R-:W-:Y:S05]  /*04a0*/  @P1 BRA `(.L_x_108) ;  /* 0x0000000000101947 */ /* 0x000fea0003800000 */
[----:B------:R-:W-:Y:S01]  /*04b0*/  MOV R16, 0x0 ;  /* 0x0000000000107802 */ /* 0x000fe20000000f00 */
[----:B------:R-:W-:Y:S01]  /*04c0*/  IMAD.MOV.U32 R17, RZ, RZ, 0x7ff00000 ;  /* 0x7ff00000ff117424 */ /* 0x000fe200078e00ff */
[----:B------:R-:W-:Y:S06]  /*04d0*/  BRA `(.L_x_108) ;  /* 0x0000000000047947 */ /* 0x000fec0003800000 */
.L_x_109:
[----:B------:R-:W-:-:S11]  /*04e0*/  DADD R16, R6, 2 ;  /* 0x4000000006107429 */ /* 0x000fd60000000000 */
.L_x_108:
[----:B------:R-:W-:Y:S05]  /*04f0*/  BSYNC.RECONVERGENT B0 ;  /* 0x0000000000007941 */ /* 0x000fea0003800200 */
.L_x_107:
[----:B------:R-:W-:Y:S01]  /*0500*/  ISETP.NE.AND P2, PT, R34, RZ, PT ;  /* 0x000000ff2200720c */ /* 0x000fe20003f45270 */
[----:B------:R-:W-:Y:S01]  /*0510*/  DSETP.NEU.AND P1, PT, R6, 1, PT ;  /* 0x3ff000000600742a */ /* 0x000fe20003f2d000 */
[----:B------:R-:W-:Y:S05]  /*0520*/  BSSY.RECONVERGENT B0, `(.L_x_110) ;  /* 0x0000087000007945 */ /* 0x000fea0003800200 */
[----:B------:R-:W-:Y:S02]  /*0530*/  FSEL R6, R16, RZ, P1 ;  /* 0x000000ff10067208 */ /* 0x000fe40000800000 */
[----:B------:R-:W-:-:S04]  /*0540*/  FSEL R7, R17, 1.875, P1 ;  /* 0x3ff0000011077808 */ /* 0x000fc80000800000 */
[----:B------:R-:W-:Y:S05]  /*0550*/  @!P2 BRA `(.L_x_111) ;  /* 0x0000000000fca947 */ /* 0x000fea0003800000 */
[----:B------:R-:W-:Y:S01]  /*0560*/  DADD R32, R32, R6 ;  /* 0x0000000020207229 */ /* 0x000fe20000000006 */
[----:B------:R-:W-:Y:S01]  /*0570*/  UMOV UR8, 0xfefa39ef ;  /* 0xfefa39ef00087882 */ /* 0x000fe20000000000 */
[----:B------:R-:W-:Y:S01]  /*0580*/  IMAD.MOV.U32 R6, RZ, RZ, 0x652b82fe ;  /* 0x652b82feff067424 */ /* 0x000fe200078e00ff */
[----:B------:R-:W-:Y:S01]  /*0590*/  UMOV UR9, 0x3fe62e42 ;  /* 0x3fe62e4200097882 */ /* 0x000fe20000000000 */
[----:B------:R-:W-:Y:S01]  /*05a0*/  IMAD.MOV.U32 R7, RZ, RZ, 0x3ff71547 ;  /* 0x3ff71547ff077424 */ /* 0x000fe200078e00ff */
[----:B------:R-:W-:Y:S03]  /*05b0*/  BSSY.RECONVERGENT B1, `(.L_x_112) ;  /* 0x0000037000017945 */ /* 0x000fe60003800200 */
        /* <DEDUP_REMOVED lines=54> */
.L_x_113:
[----:B------:R-:W-:Y:S05]  /*0920*/  BSYNC.RECONVERGENT B1 ;  /* 0x0000000000017941 */ /* 0x000fea0003800200 */
.L_x_112:
[----:B------:R1:W-:Y:S01]  /*0930*/  STG.E.64 desc[UR6][R8.64], R18 ;  /* 0x0000001208007986 */ /* 0x0003e2000c101b06 */
[----:B------:R-:W-:Y:S05]  /*0940*/  BRA `(.L_x_114) ;  /* 0x0000000400107947 */ /* 0x000fea0003800000 */
.L_x_111:
[----:B------:R-:W-:Y:S01]  /*0950*/  DADD R32, R32, R6 ;  /* 0x0000000020207229 */ /* 0x000fe20000000006 */
[----:B------:R-:W-:Y:S01]  /*0960*/  UMOV UR8, 0xfefa39ef ;  /* 0xfefa39ef00087882 */ /* 0x000fe20000000000 */
[----:B------:R-:W-:Y:S01]  /*0970*/  IMAD.MOV.U32 R6, RZ, RZ, 0x652b82fe ;  /* 0x652b82feff067424 */ /* 0x000fe200078e00ff */
[----:B------:R-:W-:Y:S01]  /*0980*/  MOV R7, 0x3ff71547 ;  /* 0x3ff7154700077802 */ /* 0x000fe20000000f00 */
[----:B------:R-:W-:Y:S01]  /*0990*/  UMOV UR9, 0x3fe62e42 ;  /* 0x3fe62e4200097882 */ /* 0x000fe20000000000 */
[----:B------:R-:W-:Y:S03]  /*09a0*/  BSSY.RECONVERGENT B1, `(.L_x_115) ;  /* 0x0000039000017945 */ /* 0x000fe60003800200 */
[----:B------:R-:W-:Y:S02]  /*09b0*/  DADD R18, -RZ, -R32 ;  /* 0x00000000ff127229 */ /* 0x000fe40000000920 */
[----:B------:R-:W-:-:S08]  /*09c0*/  DFMA R6, R32, -R6, 6.75539944105574400000e+15 ;  /* 0x433800002006742b */ /* 0x000fd00000000806 */
[----:B------:R-:W-:Y:S01]  /*09d0*/  DADD R8, R6, -6.75539944105574400000e+15 ;  /* 0xc338000006087429 */ /* 0x000fe20000000000 */
[----:B------:R-:W-:Y:S02]  /*09e0*/  IMAD.MOV.U32 R0, RZ, RZ, R19 ;  /* 0x000000ffff007224 */ /* 0x000fe400078e0013 */
[----:B------:R-:W-:-:S03]  /*09f0*/  IMAD R19, R2, R3, R3 ;  /* 0x0000000302137224 */ /* 0x000fc600078e0203 */
[----:B------:R-:W-:Y:S02]  /*0a00*/  FSETP.GEU.AND P1, PT, |R0|, 4.1917929649353027344, PT ;  /* 0x4086232b0000780b */ /* 0x000fe40003f2e200 */
        /* <DEDUP_REMOVED lines=35> */
[----:B------:R-:W-:Y:S01]  /*0c40*/  IMAD R17, R6, 0x100000, R9 ;  /* 0x0010000006117824 */ /* 0x000fe200078e0209 */
[----:B------:R-:W-:Y:S01]  /*0c50*/  MOV R16, R8 ;  /* 0x0000000800107202 */ /* 0x000fe20000000f00 */
        /* <DEDUP_REMOVED lines=13> */
.L_x_116:
[----:B------:R-:W-:Y:S05]  /*0d30*/  BSYNC.RECONVERGENT B1 ;  /* 0x0000000000017941 */ /* 0x000fea0003800200 */
.L_x_115:
[----:B------:R-:W-:Y:S01]  /*0d40*/  UMOV UR8, 0x47ae147b ;  /* 0x47ae147b00087882 */ /* 0x000fe20000000000 */
[----:B------:R-:W-:Y:S01]  /*0d50*/  UMOV UR9, 0x3f847ae1 ;  /* 0x3f847ae100097882 */ /* 0x000fe20000000000 */
[----:B------:R-:W-:Y:S01]  /*0d60*/  IMAD.WIDE R6, R19, 0x8, R14 ;  /* 0x0000000813067825 */ /* 0x000fe200078e020e */
[----:B------:R-:W-:-:S07]  /*0d70*/  DADD R16, R16, UR8 ;  /* 0x0000000810107e29 */ /* 0x000fce0008000000 */
[----:B------:R0:W-:Y:S04]  /*0d80*/  STG.E.64 desc[UR6][R6.64], R16 ;  /* 0x0000001006007986 */ /* 0x0001e8000c101b06 */
.L_x_114:
[----:B------:R-:W-:Y:S05]  /*0d90*/  BSYNC.RECONVERGENT B0 ;  /* 0x0000000000007941 */ /* 0x000fea0003800200 */
.L_x_110:
[----:B------:R-:W-:Y:S01]  /*0da0*/  IADD3 R10, P1, PT, R10, 0x10, RZ ;  /* 0x000000100a0a7810 */ /* 0x000fe20007f3e0ff */
[----:B------:R-:W-:Y:S01]  /*0db0*/  VIADD R4, R4, 0x1 ;  /* 0x0000000104047836 */ /* 0x000fe20000000000 */
[----:B------:R-:W-:-:S03]  /*0dc0*/  IADD3 R34, PT, PT, R34, 0x1, RZ ;  /* 0x0000000122227810 */ /* 0x000fc60007ffe0ff */
[----:B------:R-:W-:Y:S01]  /*0dd0*/  IMAD.X R11, RZ, RZ, R11, P1 ;  /* 0x000000ffff0b7224 */ /* 0x000fe200008e060b */
[----:B------:R-:W-:Y:S07]  /*0de0*/  @P0 BRA `(.L_x_117) ;  /* 0xfffffff000d40947 */ /* 0x000fee000383ffff */
[----:B------:R-:W2:Y:S02]  /*0df0*/  LDCU UR8, c[0x0][0x380] ;  /* 0x00007000ff0877ac */ /* 0x000ea40008000800 */
[----:B--2---:R-:W-:-:S05]  /*0e00*/  VIADD R3, R3, UR8 ;  /* 0x0000000803037c36 */ /* 0x004fca0008000000 */
[----:B------:R-:W-:-:S13]  /*0e10*/  ISETP.GE.AND P0, PT, R3, R2, PT ;  /* 0x000000020300720c */ /* 0x000fda0003f06270 */
[----:B------:R-:W-:Y:S05]  /*0e20*/  @!P0 BRA `(.L_x_118) ;  /* 0xfffffff000a48947 */ /* 0x000fea000383ffff */
[----:B------:R-:W-:Y:S05]  /*0e30*/  EXIT ;  /* 0x000000000000794d */ /* 0x000fea0003800000 */
        .type           $_Z9gpr_get_KiiPdP2XY$__internal_accurate_pow,@function
        .size           $_Z9gpr_get_KiiPdP2XY$__internal_accurate_pow,(.L_x_125 - $_Z9gpr_get_KiiPdP2XY$__internal_accurate_pow)
$_Z9gpr_get_KiiPdP2XY$__internal_accurate_pow:
[----:B------:R-:W-:Y:S01]  /*0e40*/  ISETP.GT.U32.AND P1, PT, R35, 0xfffff, PT ;  /* 0x000fffff2300780c */ /* 0x000fe20003f24070 */
[----:B------:R-:W-:Y:S01]  /*0e50*/  IMAD.MOV.U32 R16, RZ, RZ, R20 ;  /* 0x000000ffff107224 */ /* 0x000fe200078e0014 */
[----:B------:R-:W-:Y:S01]  /*0e60*/  MOV R18, R35 ;  /* 0x0000002300127202 */ /* 0x000fe20000000f00 */
[--C-:B------:R-:W-:Y:S01]  /*0e70*/  IMAD.MOV.U32 R17, RZ, RZ, R35.reuse ;  /* 0x000000ffff117224 */ /* 0x100fe200078e0023 */
[----:B------:R-:W-:Y:S01]  /*0e80*/  MOV R24, RZ ;  /* 0x000000ff00187202 */ /* 0x000fe20000000f00 */
[----:B------:R-:W-:Y:S01]  /*0e90*/  IMAD.MOV.U32 R22, RZ, RZ, 0x41ad3b5a ;  /* 0x41ad3b5aff167424 */ /* 0x000fe200078e00ff */
[----:B------:R-:W-:Y:S01]  /*0ea0*/  UMOV UR8, 0x7d2cafe2 ;  /* 0x7d2cafe200087882 */ /* 0x000fe20000000000 */
[----:B------:R-:W-:Y:S01]  /*0eb0*/  IMAD.MOV.U32 R23, RZ, RZ, 0x3ed0f5d2 ;  /* 0x3ed0f5d2ff177424 */ /* 0x000fe200078e00ff */
[----:B------:R-:W-:Y:S01]  /*0ec0*/  UMOV UR9, 0x3eb0f5ff ;  /* 0x3eb0f5ff00097882 */ /* 0x000fe20000000000 */
[----:B------:R-:W-:Y:S01]  /*0ed0*/  SHF.R.U32.HI R35, RZ, 0x14, R35 ;  /* 0x00000014ff237819 */ /* 0x000fe20000011623 */
[----:B------:R-:W-:Y:S01]  /*0ee0*/  UMOV UR10, 0x3b39803f ;  /* 0x3b39803f000a7882 */ /* 0x000fe20000000000 */
[----:B------:R-:W-:-:S02]  /*0ef0*/  UMOV UR11, 0x3c7abc9e ;  /* 0x3c7abc9e000b7882 */ /* 0x000fc40000000000 */
[----:B------:R-:W-:-:S10]  /*0f00*/  @!P1 DMUL R16, R16, 1.80143985094819840000e+16 ;  /* 0x4350000010109828 */ /* 0x000fd40000000000 */
[----:B------:R-:W-:Y:S01]  /*0f10*/  @!P1 IMAD.MOV.U32 R18, RZ, RZ, R17 ;  /* 0x000000ffff129224 */ /* 0x000fe200078e0011 */
[----:B------:R-:W-:Y:S01]  /*0f20*/  @!P1 LEA.HI R35, R17, 0xffffffca, RZ, 0xc ;  /* 0xffffffca11239811 */ /* 0x000fe200078f60ff */
[----:B------:R-:W-:-:S03]  /*0f30*/  @!P1 IMAD.MOV.U32 R20, RZ, RZ, R16 ;  /* 0x000000ffff149224 */ /* 0x000fc600078e0010 */
[----:B------:R-:W-:-:S04]  /*0f40*/  LOP3.LUT R18, R18, 0x800fffff, RZ, 0xc0, !PT ;  /* 0x800fffff12127812 */ /* 0x000fc800078ec0ff */
[----:B------:R-:W-:-:S04]  /*0f50*/  LOP3.LUT R21, R18, 0x3ff00000, RZ, 0xfc, !PT ;  /* 0x3ff0000012157812 */ /* 0x000fc800078efcff */
[----:B------:R-:W-:-:S13]  /*0f60*/  ISETP.GE.U32.AND P2, PT, R21, 0x3ff6a09f, PT ;  /* 0x3ff6a09f1500780c */ /* 0x000fda0003f46070 */
[----:B------:R-:W-:-:S04]  /*0f70*/  @P2 VIADD R19, R21, 0xfff00000 ;  /* 0xfff0000015132836 */ /* 0x000fc80000000000 */
        /* <DEDUP_REMOVED lines=28> */
[----:B------:R-:W-:Y:S02]  /*1140*/  DMUL R22, R24, R22 ;  /* 0x0000001618167228 */ /* 0x000fe40000000000 */
[----:B------:R-:W-:-:S03]  /*1150*/  DMUL R24, R18, R18 ;  /* 0x0000001212187228 */ /* 0x000fc60000000000 */
[----:B------:R-:W-:Y:S01]  /*1160*/  DFMA R28, R30, R28, UR8 ;  /* 0x000000081e1c7e2b */ /* 0x000fe2000800001c */
[----:B------:R-:W-:Y:S01]  /*1170*/  UMOV UR8, 0x55555555 ;  /* 0x5555555500087882 */ /* 0x000fe20000000000 */
[----:B------:R-:W-:-:S03]  /*1180*/  UMOV UR9, 0x3fb55555 ;  /* 0x3fb5555500097882 */ /* 0x000fc60000000000 */
[----:B------:R-:W-:-:S03]  /*1190*/  DMUL R16, R18, R24 ;  /* 0x0000001812107228 */ /* 0x000fc60000000000 */
[----:B------:R-:W-:-:S08]  /*11a0*/  DFMA R20, R30, R28, UR8 ;  /* 0x000000081e147e2b */ /* 0x000fd0000800001c */
[----:B------:R-:W-:Y:S01]  /*11b0*/  DADD R26, -R20, UR8 ;  /* 0x00000008141a7e29 */ /* 0x000fe20008000100 */
[----:B------:R-:W-:Y:S01]  /*11c0*/  UMOV UR8, 0xb9e7b0 ;  /* 0x00b9e7b000087882 */ /* 0x000fe20000000000 */
[----:B------:R-:W-:-:S06]  /*11d0*/  UMOV UR9, 0x3c46a4cb ;  /* 0x3c46a4cb00097882 */ /* 0x000fcc0000000000 */
[----:B------:R-:W-:Y:S02]  /*11e0*/  DFMA R26, R30, R28, R26 ;  /* 0x0000001c1e1a722b */ /* 0x000fe4000000001a */
[----:B------:R-:W-:Y:S01]  /*11f0*/  DFMA R28, R18, R18, -R24 ;  /* 0x00000012121c722b */ /* 0x000fe20000000818 */
[----:B------:R-:W-:Y:S02]  /*1200*/  VIADD R31, R23, 0x100000 ;  /* 0x00100000171f7836 */ /* 0x000fe40000000000 */
[----:B------:R-:W-:-:S06]  /*1210*/  IMAD.MOV.U32 R30, RZ, RZ, R22 ;  /* 0x000000ffff1e7224 */ /* 0x000fcc00078e0016 */
[----:B------:R-:W-:Y:S02]  /*1220*/  DFMA R28, R18, R30, R28 ;  /* 0x0000001e121c722b */ /* 0x000fe4000000001c */
[----:B------:R-:W-:Y:S01]  /*1230*/  DADD R30, R26, -UR8 ;  /* 0x800000081a1e7e29 */ /* 0x000fe20008000000 */
[----:B------:R-:W-:Y:S01]  /*1240*/  UMOV UR8, 0x80000000 ;  /* 0x8000000000087882 */ /* 0x000fe20000000000 */
[----:B------:R-:W-:Y:S01]  /*1250*/  DFMA R26, R18, R24, -R16 ;  /* 0x00000018121a722b */ /* 0x000fe20000000810 */
[----:B------:R-:W-:-:S07]  /*1260*/  UMOV UR9, 0x43300000 ;  /* 0x4330000000097882 */ /* 0x000fce0000000000 */
[----:B------:R-:W-:Y:S02]  /*1270*/  DFMA R26, R22, R24, R26 ;  /* 0x00000018161a722b */ /* 0x000fe4000000001a */
[----:B------:R-:W-:-:S06]  /*1280*/  DADD R24, R20, R30 ;  /* 0x0000000014187229 */ /* 0x000fcc000000001e */
[----:B------:R-:W-:Y:S02]  /*1290*/  DFMA R26, R18, R28, R26 ;  /* 0x0000001c121a722b */ /* 0x000fe4000000001a */
[----:B------:R-:W-:Y:S02]  /*12a0*/  DADD R28, R20, -R24 ;  /* 0x00000000141c7229 */ /* 0x000fe40000000818 */
[----:B------:R-:W-:-:S06]  /*12b0*/  DMUL R20, R24, R16 ;  /* 0x0000001018147228 */ /* 0x000fcc0000000000 */
[----:B------:R-:W-:Y:S02]  /*12c0*/  DADD R30, R30, R28 ;  /* 0x000000001e1e7229 */ /* 0x000fe4000000001c */
        /* <DEDUP_REMOVED lines=11> */
[----:B------:R-:W-:Y:S02]  /*1380*/  @P2 VIADD R20, R35, 0xfffffc02 ;  /* 0xfffffc0223142836 */ /* 0x000fe40000000000 */
[----:B------:R-:W-:-:S04]  /*1390*/  IMAD.MOV.U32 R21, RZ, RZ, 0x43300000 ;  /* 0x43300000ff157424 */ /* 0x000fc800078e00ff */
[----:B------:R-:W-:Y:S01]  /*13a0*/  DADD R24, R22, R18 ;  /* 0x0000000016187229 */ /* 0x000fe20000000012 */
[----:B------:R-:W-:-:S06]  /*13b0*/  LOP3.LUT R20, R20, 0x80000000, RZ, 0x3c, !PT ;  /* 0x8000000014147812 */ /* 0x000fcc00078e3cff */
[----:B------:R-:W-:Y:S01]  /*13c0*/  DADD R20, R20, -UR8 ;  /* 0x8000000814147e29 */ /* 0x000fe20008000000 */
[----:B------:R-:W-:Y:S01]  /*13d0*/  UMOV UR8, 0xfefa39ef ;  /* 0xfefa39ef00087882 */ /* 0x000fe20000000000 */
[----:B------:R-:W-:Y:S01]  /*13e0*/  DADD R22, R16, R24 ;  /* 0x0000000010167229 */ /* 0x000fe20000000018 */
[----:B------:R-:W-:-:S07]  /*13f0*/  UMOV UR9, 0x3fe62e42 ;  /* 0x3fe62e4200097882 */ /* 0x000fce0000000000 */
[--C-:B------:R-:W-:Y:S02]  /*1400*/  DFMA R18, R20, UR8, R22.reuse ;  /* 0x0000000814127c2b */ /* 0x100fe40008000016 */
[----:B------:R-:W-:-:S06]  /*1410*/  DADD R26, R16, -R22 ;  /* 0x00000000101a7229 */ /* 0x000fcc0000000816 */
[----:B------:R-:W-:Y:S02]  /*1420*/  DFMA R16, R20, -UR8, R18 ;  /* 0x8000000814107c2b */ /* 0x000fe40008000012 */
[----:B------:R-:W-:-:S06]  /*1430*/  DADD R26, R24, R26 ;  /* 0x00000000181a7229 */ /* 0x000fcc000000001a */
[----:B------:R-:W-:-:S08]  /*1440*/  DADD R16, -R22, R16 ;  /* 0x0000000016107229 */ /* 0x000fd00000000110 */
[----:B------:R-:W-:-:S08]  /*1450*/  DADD R16, R26, -R16 ;  /* 0x000000001a107229 */ /* 0x000fd00000000810 */
[----:B------:R-:W-:-:S08]  /*1460*/  DFMA R20, R20, UR10, R16 ;  /* 0x0000000a14147c2b */ /* 0x000fd00008000010 */
[----:B------:R-:W-:-:S08]  /*1470*/  DADD R16, R18, R20 ;  /* 0x0000000012107229 */ /* 0x000fd00000000014 */
[----:B------:R-:W-:Y:S02]  /*1480*/  DADD R18, R18, -R16 ;  /* 0x0000000012127229 */ /* 0x000fe40000000810 */
[----:B------:R-:W-:-:S06]  /*1490*/  DMUL R26, R16, 2 ;  /* 0x40000000101a7828 */ /* 0x000fcc0000000000 */
[----:B------:R-:W-:Y:S02]  /*14a0*/  DADD R20, R20, R18 ;  /* 0x0000000014147229 */ /* 0x000fe40000000012 */
[----:B------:R-:W-:-:S08]  /*14b0*/  DFMA R16, R16, 2, -R26 ;  /* 0x400000001010782b */ /* 0x000fd0000000081a */
[----:B------:R-:W-:Y:S01]  /*14c0*/  DFMA R20, R20, 2, R16 ;  /* 0x400000001414782b */ /* 0x000fe20000000010 */
[----:B------:R-:W-:Y:S02]  /*14d0*/  IMAD.MOV.U32 R16, RZ, RZ, 0x652b82fe ;  /* 0x652b82feff107424 */ /* 0x000fe400078e00ff */
[----:B------:R-:W-:-:S05]  /*14e0*/  IMAD.MOV.U32 R17, RZ, RZ, 0x3ff71547 ;  /* 0x3ff71547ff117424 */ /* 0x000fca00078e00ff */
        /* <DEDUP_REMOVED lines=11> */
[----:B------:R-:W-:Y:S01]  /*15a0*/  MOV R24, 0xfca213ea ;  /* 0xfca213ea00187802 */ /* 0x000fe20000000f00 */
[----:B------:R-:W-:Y:S01]  /*15b0*/  IMAD.MOV.U32 R25, RZ, RZ, 0x3e928af3 ;  /* 0x3e928af3ff197424 */ /* 0x000fe200078e00ff */
[----:B------:R-:W-:-:S05]  /*15c0*/  UMOV UR9, 0x3e5ade15 ;  /* 0x3e5ade1500097882 */ /* 0x000fca0000000000 */
        /* <DEDUP_REMOVED lines=36> */
[----:B------:R-:W-:-:S04]  /*1810*/  @!P2 SHF.R.S32.HI R17, RZ, 0x1, R17 ;  /* 0x00000001ff11a819 */ /* 0x000fc80000011411 */
[----:B------:R-:W-:Y:S01]  /*1820*/  @!P2 LEA R25, R17, R25, 0x14 ;  /* 0x000000191119a211 */ /* 0x000fe200078ea0ff */
[----:B------:R-:W-:-:S05]  /*1830*/  @!P2 IMAD.IADD R16, R16, 0x1, -R17 ;  /* 0x000000011010a824 */ /* 0x000fca00078e0a11 */
[----:B------:R-:W-:Y:S01]  /*1840*/  @!P2 LEA R17, R16, 0x3ff00000, 0x14 ;  /* 0x3ff000001011a811 */ /* 0x000fe200078ea0ff */
[----:B------:R-:W-:-:S06]  /*1850*/  @!P2 IMAD.MOV.U32 R16, RZ, RZ, RZ ;  /* 0x000000ffff10a224 */ /* 0x000fcc00078e00ff */
[----:B------:R-:W-:-:S11]  /*1860*/  @!P2 DMUL R22, R24, R16 ;  /* 0x000000101816a228 */ /* 0x000fd60000000000 */
.L_x_119:
[----:B------:R-:W-:Y:S01]  /*1870*/  DFMA R20, R20, R22, R22 ;  /* 0x000000161414722b */ /* 0x000fe20000000016 */
[----:B------:R-:W-:Y:S01]  /*1880*/  IMAD.MOV.U32 R16, RZ, RZ, R0 ;  /* 0x000000ffff107224 */ /* 0x000fe200078e0000 */
[----:B------:R-:W-:Y:S01]  /*1890*/  DSETP.NEU.AND P1, PT, |R22|, +INF , PT ;  /* 0x7ff000001600742a */ /* 0x000fe20003f2d200 */
[----:B------:R-:W-:-:S07]  /*18a0*/  IMAD.MOV.U32 R17, RZ, RZ, 0x0 ;  /* 0x00000000ff117424 */ /* 0x000fce00078e00ff */
[----:B------:R-:W-:Y:S02]  /*18b0*/  FSEL R18, R22, R20, !P1 ;  /* 0x0000001416127208 */ /* 0x000fe40004800000 */
[----:B------:R-:W-:Y:S01]  /*18c0*/  FSEL R20, R23, R21, !P1 ;  /* 0x0000001517147208 */ /* 0x000fe20004800000 */
[----:B------:R-:W-:Y:S06]  /*18d0*/  RET.REL.NODEC R16 `(_Z9gpr_get_KiiPdP2XY) ;  /* 0xffffffe410c87950 */ /* 0x000fec0003c3ffff */
.L_x_120:
        /* <DEDUP_REMOVED lines=10> */
.L_x_125:


//--------------------- .nv.shared._Z11gpr_predictiiddPdS_P2XY --------------------------
	.section	.nv.shared._Z11gpr_predictiiddPdS_P2XY,"aw",@nobits
	.sectionflags	@""
	.align	16
	.zero		1024


//--------------------- .nv.shared.reserved.0     --------------------------
	.section	.nv.shared.reserved.0,"aw",@nobits
	.weak		__nv_reservedSMEM_offset_0_alias
	.size		__nv_reservedSMEM_offset_0_alias, 0, 64
	.other		__nv_reservedSMEM_offset_0_alias,@"STO_CUDA_RESERVED_SHARED STV_DEFAULT"
__nv_reservedSMEM_offset_0_alias:
	.zero		0
	.zero		64


//--------------------- .nv.global                --------------------------
	.section	.nv.global,"aw",@nobits
	.align	8
.nv.global:
	.type		sum,@object
	.size		sum,(d_f_pred - sum)
sum:
	.zero		8
	.type		d_f_pred,@object
	.size		d_f_pred,(XY - d_f_pred)
d_f_pred:
	.zero		8
	.type		XY,@object
	.size		XY,(count - XY)
XY:
	.zero		16
	.type		count,@object
	.size		count,(n - count)
count:
	.zero		4
	.type		n,@object
	.size		n,(.L_2 - n)
n:
	.zero		4
.L_2:


//--------------------- .nv.shared._Z10gpr_solveriPdS_S_S_ --------------------------
	.section	.nv.shared._Z10gpr_solveriPdS_S_S_,"aw",@nobits
	.sectionflags	@""
	.align	16
	.zero		1024


//--------------------- .nv.shared._Z12gpr_choleskyiPdS_ --------------------------
	.section	.nv.shared._Z12gpr_choleskyiPdS_,"aw",@nobits
	.sectionflags	@""
	.align	16
	.zero		1024


//--------------------- .nv.shared._Z9gpr_get_KiiPdP2XY --------------------------
	.section	.nv.shared._Z9gpr_get_KiiPdP2XY,"aw",@nobits
	.sectionflags	@""
	.align	16
	.zero		1024


//--------------------- .nv.constant0._Z11gpr_predictiiddPdS_P2XY --------------------------
	.section	.nv.constant0._Z11gpr_predictiiddPdS_P2XY,"a",@progbits
	.sectionflags	@""
	.align	4
.nv.constant0._Z11gpr_predictiiddPdS_P2XY:
	.zero		944


//--------------------- .nv.constant0._Z10gpr_solveriPdS_S_S_ --------------------------
	.section	.nv.constant0._Z10gpr_solveriPdS_S_S_,"a",@progbits
	.sectionflags	@""
	.align	4
.nv.constant0._Z10gpr_solveriPdS_S_S_:
	.zero		936


//--------------------- .nv.constant0._Z12gpr_choleskyiPdS_ --------------------------
	.section	.nv.constant0._Z12gpr_choleskyiPdS_,"a",@progbits
	.sectionflags	@""
	.align	4
.nv.constant0._Z12gpr_choleskyiPdS_:
	.zero		920


//--------------------- .nv.constant0._Z9gpr_get_KiiPdP2XY --------------------------
	.section	.nv.constant0._Z9gpr_get_KiiPdP2XY,"a",@progbits
	.sectionflags	@""
	.align	4
.nv.constant0._Z9gpr_get_KiiPdP2XY:
	.zero		920


//--------------------- SYMBOLS --------------------------

	.type		.nv.reservedSmem.offset0,@object
	.size		.nv.reservedSmem.offset0,0x4
	.type		.nv.reservedSmem.cap,@object
	.size		.nv.reservedSmem.cap,0x4
